//
// Generated by NVIDIA NVVM Compiler
//
// Compiler Build ID: CL-36424714
// Cuda compilation tools, release 13.0, V13.0.88
// Based on NVVM 20.0.0
//

.version 9.0
.target sm_100
.address_size 64

	// .globl	_Z17leaky_relu_kernelPfif

.visible .entry _Z17leaky_relu_kernelPfif(
	.param .u64 .ptr .align 1 _Z17leaky_relu_kernelPfif_param_0,
	.param .u32 _Z17leaky_relu_kernelPfif_param_1,
	.param .f32 _Z17leaky_relu_kernelPfif_param_2
)
{
	.reg .pred 	%p<3>;
	.reg .b32 	%r<6>;
	.reg .b32 	%f<5>;
	.reg .b64 	%rd<5>;

	ld.param.u64 	%rd1, [_Z17leaky_relu_kernelPfif_param_0];
	ld.param.u32 	%r2, [_Z17leaky_relu_kernelPfif_param_1];
	ld.param.f32 	%f1, [_Z17leaky_relu_kernelPfif_param_2];
	mov.u32 	%r3, %ctaid.x;
	mov.u32 	%r4, %ntid.x;
	mov.u32 	%r5, %tid.x;
	mad.lo.s32 	%r1, %r3, %r4, %r5;
	setp.ge.s32 	%p1, %r1, %r2;
	@%p1 bra 	$L__BB0_2;
	cvta.to.global.u64 	%rd2, %rd1;
	mul.wide.s32 	%rd3, %r1, 4;
	add.s64 	%rd4, %rd2, %rd3;
	ld.global.f32 	%f2, [%rd4];
	setp.gt.f32 	%p2, %f2, 0f00000000;
	mul.f32 	%f3, %f1, %f2;
	selp.f32 	%f4, %f2, %f3, %p2;
	st.global.f32 	[%rd4], %f4;
$L__BB0_2:
	ret;

}
	// .globl	_Z14forward_kernelPfS_S_S_iii
.visible .entry _Z14forward_kernelPfS_S_S_iii(
	.param .u64 .ptr .align 1 _Z14forward_kernelPfS_S_S_iii_param_0,
	.param .u64 .ptr .align 1 _Z14forward_kernelPfS_S_S_iii_param_1,
	.param .u64 .ptr .align 1 _Z14forward_kernelPfS_S_S_iii_param_2,
	.param .u64 .ptr .align 1 _Z14forward_kernelPfS_S_S_iii_param_3,
	.param .u32 _Z14forward_kernelPfS_S_S_iii_param_4,
	.param .u32 _Z14forward_kernelPfS_S_S_iii_param_5,
	.param .u32 _Z14forward_kernelPfS_S_S_iii_param_6
)
{
	.reg .pred 	%p<13>;
	.reg .b32 	%r<41>;
	.reg .b32 	%f<70>;
	.reg .b64 	%rd<57>;

	ld.param.u64 	%rd8, [_Z14forward_kernelPfS_S_S_iii_param_0];
	ld.param.u64 	%rd9, [_Z14forward_kernelPfS_S_S_iii_param_1];
	ld.param.u64 	%rd6, [_Z14forward_kernelPfS_S_S_iii_param_2];
	ld.param.u64 	%rd7, [_Z14forward_kernelPfS_S_S_iii_param_3];
	ld.param.u32 	%r20, [_Z14forward_kernelPfS_S_S_iii_param_4];
	ld.param.u32 	%r18, [_Z14forward_kernelPfS_S_S_iii_param_5];
	ld.param.u32 	%r19, [_Z14forward_kernelPfS_S_S_iii_param_6];
	cvta.to.global.u64 	%rd1, %rd9;
	cvta.to.global.u64 	%rd2, %rd8;
	mov.u32 	%r21, %ctaid.y;
	mov.u32 	%r22, %ntid.y;
	mov.u32 	%r23, %tid.y;
	mad.lo.s32 	%r1, %r21, %r22, %r23;
	mov.u32 	%r24, %ctaid.x;
	mov.u32 	%r25, %ntid.x;
	mov.u32 	%r26, %tid.x;
	mad.lo.s32 	%r2, %r24, %r25, %r26;
	setp.ge.s32 	%p1, %r1, %r20;
	setp.ge.s32 	%p2, %r2, %r19;
	or.pred  	%p3, %p1, %p2;
	@%p3 bra 	$L__BB1_14;
	setp.lt.s32 	%p4, %r18, 1;
	mov.f32 	%f69, 0f00000000;
	@%p4 bra 	$L__BB1_13;
	mul.lo.s32 	%r3, %r18, %r1;
	and.b32  	%r4, %r18, 7;
	setp.lt.u32 	%p5, %r18, 8;
	mov.f32 	%f69, 0f00000000;
	mov.b32 	%r39, 0;
	@%p5 bra 	$L__BB1_5;
	and.b32  	%r39, %r18, 2147483640;
	neg.s32 	%r37, %r39;
	shl.b32 	%r7, %r19, 3;
	mul.wide.u32 	%rd10, %r3, 4;
	add.s64 	%rd11, %rd10, %rd2;
	add.s64 	%rd56, %rd11, 16;
	mov.f32 	%f69, 0f00000000;
	mul.wide.s32 	%rd14, %r19, 4;
	mov.u32 	%r36, %r2;
$L__BB1_4:
	.pragma "nounroll";
	ld.global.f32 	%f17, [%rd56+-16];
	mul.wide.s32 	%rd12, %r36, 4;
	add.s64 	%rd13, %rd1, %rd12;
	ld.global.f32 	%f18, [%rd13];
	fma.rn.f32 	%f19, %f17, %f18, %f69;
	ld.global.f32 	%f20, [%rd56+-12];
	add.s64 	%rd15, %rd13, %rd14;
	ld.global.f32 	%f21, [%rd15];
	fma.rn.f32 	%f22, %f20, %f21, %f19;
	ld.global.f32 	%f23, [%rd56+-8];
	add.s64 	%rd16, %rd15, %rd14;
	ld.global.f32 	%f24, [%rd16];
	fma.rn.f32 	%f25, %f23, %f24, %f22;
	ld.global.f32 	%f26, [%rd56+-4];
	add.s64 	%rd17, %rd16, %rd14;
	ld.global.f32 	%f27, [%rd17];
	fma.rn.f32 	%f28, %f26, %f27, %f25;
	ld.global.f32 	%f29, [%rd56];
	add.s64 	%rd18, %rd17, %rd14;
	ld.global.f32 	%f30, [%rd18];
	fma.rn.f32 	%f31, %f29, %f30, %f28;
	ld.global.f32 	%f32, [%rd56+4];
	add.s64 	%rd19, %rd18, %rd14;
	ld.global.f32 	%f33, [%rd19];
	fma.rn.f32 	%f34, %f32, %f33, %f31;
	ld.global.f32 	%f35, [%rd56+8];
	add.s64 	%rd20, %rd19, %rd14;
	ld.global.f32 	%f36, [%rd20];
	fma.rn.f32 	%f37, %f35, %f36, %f34;
	ld.global.f32 	%f38, [%rd56+12];
	add.s64 	%rd21, %rd20, %rd14;
	ld.global.f32 	%f39, [%rd21];
	fma.rn.f32 	%f69, %f38, %f39, %f37;
	add.s32 	%r37, %r37, 8;
	add.s32 	%r36, %r36, %r7;
	add.s64 	%rd56, %rd56, 32;
	setp.ne.s32 	%p6, %r37, 0;
	@%p6 bra 	$L__BB1_4;
$L__BB1_5:
	setp.eq.s32 	%p7, %r4, 0;
	@%p7 bra 	$L__BB1_13;
	and.b32  	%r13, %r18, 3;
	setp.lt.u32 	%p8, %r4, 4;
	@%p8 bra 	$L__BB1_8;
	add.s32 	%r28, %r39, %r3;
	mul.wide.u32 	%rd22, %r28, 4;
	add.s64 	%rd23, %rd2, %rd22;
	ld.global.f32 	%f41, [%rd23];
	mad.lo.s32 	%r29, %r39, %r19, %r2;
	mul.wide.s32 	%rd24, %r29, 4;
	add.s64 	%rd25, %rd1, %rd24;
	ld.global.f32 	%f42, [%rd25];
	fma.rn.f32 	%f43, %f41, %f42, %f69;
	cvt.u64.u32 	%rd26, %r3;
	cvt.u64.u32 	%rd27, %r39;
	add.s64 	%rd28, %rd27, %rd26;
	shl.b64 	%rd29, %rd28, 2;
	add.s64 	%rd30, %rd2, %rd29;
	ld.global.f32 	%f44, [%rd30+4];
	mul.wide.s32 	%rd31, %r19, 4;
	add.s64 	%rd32, %rd25, %rd31;
	ld.global.f32 	%f45, [%rd32];
	fma.rn.f32 	%f46, %f44, %f45, %f43;
	ld.global.f32 	%f47, [%rd30+8];
	add.s64 	%rd33, %rd32, %rd31;
	ld.global.f32 	%f48, [%rd33];
	fma.rn.f32 	%f49, %f47, %f48, %f46;
	ld.global.f32 	%f50, [%rd30+12];
	add.s64 	%rd34, %rd33, %rd31;
	ld.global.f32 	%f51, [%rd34];
	fma.rn.f32 	%f69, %f50, %f51, %f49;
	add.s32 	%r39, %r39, 4;
$L__BB1_8:
	setp.eq.s32 	%p9, %r13, 0;
	@%p9 bra 	$L__BB1_13;
	setp.eq.s32 	%p10, %r13, 1;
	@%p10 bra 	$L__BB1_11;
	add.s32 	%r30, %r39, %r3;
	mul.wide.u32 	%rd35, %r30, 4;
	add.s64 	%rd36, %rd2, %rd35;
	ld.global.f32 	%f53, [%rd36];
	mad.lo.s32 	%r31, %r39, %r19, %r2;
	mul.wide.s32 	%rd37, %r31, 4;
	add.s64 	%rd38, %rd1, %rd37;
	ld.global.f32 	%f54, [%rd38];
	fma.rn.f32 	%f55, %f53, %f54, %f69;
	cvt.u64.u32 	%rd39, %r3;
	cvt.u64.u32 	%rd40, %r39;
	add.s64 	%rd41, %rd40, %rd39;
	shl.b64 	%rd42, %rd41, 2;
	add.s64 	%rd43, %rd2, %rd42;
	ld.global.f32 	%f56, [%rd43+4];
	mul.wide.s32 	%rd44, %r19, 4;
	add.s64 	%rd45, %rd38, %rd44;
	ld.global.f32 	%f57, [%rd45];
	fma.rn.f32 	%f69, %f56, %f57, %f55;
	add.s32 	%r39, %r39, 2;
$L__BB1_11:
	and.b32  	%r32, %r18, 1;
	setp.eq.b32 	%p11, %r32, 1;
	not.pred 	%p12, %p11;
	@%p12 bra 	$L__BB1_13;
	add.s32 	%r33, %r39, %r3;
	mul.wide.u32 	%rd46, %r33, 4;
	add.s64 	%rd47, %rd2, %rd46;
	ld.global.f32 	%f58, [%rd47];
	mad.lo.s32 	%r34, %r39, %r19, %r2;
	mul.wide.s32 	%rd48, %r34, 4;
	add.s64 	%rd49, %rd1, %rd48;
	ld.global.f32 	%f59, [%rd49];
	fma.rn.f32 	%f69, %f58, %f59, %f69;
$L__BB1_13:
	cvta.to.global.u64 	%rd50, %rd6;
	mul.wide.s32 	%rd51, %r2, 4;
	add.s64 	%rd52, %rd50, %rd51;
	ld.global.f32 	%f60, [%rd52];
	add.f32 	%f61, %f69, %f60;
	mad.lo.s32 	%r35, %r19, %r1, %r2;
	cvta.to.global.u64 	%rd53, %rd7;
	mul.wide.s32 	%rd54, %r35, 4;
	add.s64 	%rd55, %rd53, %rd54;
	st.global.f32 	[%rd55], %f61;
$L__BB1_14:
	ret;

}
	// .globl	_Z26leaky_relu_backward_kernelPfS_if
.visible .entry _Z26leaky_relu_backward_kernelPfS_if(
	.param .u64 .ptr .align 1 _Z26leaky_relu_backward_kernelPfS_if_param_0,
	.param .u64 .ptr .align 1 _Z26leaky_relu_backward_kernelPfS_if_param_1,
	.param .u32 _Z26leaky_relu_backward_kernelPfS_if_param_2,
	.param .f32 _Z26leaky_relu_backward_kernelPfS_if_param_3
)
{
	.reg .pred 	%p<3>;
	.reg .b32 	%r<6>;
	.reg .b32 	%f<5>;
	.reg .b64 	%rd<9>;

	ld.param.u64 	%rd1, [_Z26leaky_relu_backward_kernelPfS_if_param_0];
	ld.param.u64 	%rd2, [_Z26leaky_relu_backward_kernelPfS_if_param_1];
	ld.param.u32 	%r2, [_Z26leaky_relu_backward_kernelPfS_if_param_2];
	ld.param.f32 	%f1, [_Z26leaky_relu_backward_kernelPfS_if_param_3];
	mov.u32 	%r3, %ctaid.x;
	mov.u32 	%r4, %ntid.x;
	mov.u32 	%r5, %tid.x;
	mad.lo.s32 	%r1, %r3, %r4, %r5;
	setp.ge.s32 	%p1, %r1, %r2;
	@%p1 bra 	$L__BB2_3;
	cvta.to.global.u64 	%rd3, %rd2;
	mul.wide.s32 	%rd4, %r1, 4;
	add.s64 	%rd5, %rd3, %rd4;
	ld.global.f32 	%f2, [%rd5];
	setp.gtu.f32 	%p2, %f2, 0f00000000;
	@%p2 bra 	$L__BB2_3;
	cvta.to.global.u64 	%rd6, %rd1;
	add.s64 	%rd8, %rd6, %rd4;
	ld.global.f32 	%f3, [%rd8];
	mul.f32 	%f4, %f1, %f3;
	st.global.f32 	[%rd8], %f4;
$L__BB2_3:
	ret;

}
	// .globl	_Z15backward_kernelPfS_S_S_iiibf
.visible .entry _Z15backward_kernelPfS_S_S_iiibf(
	.param .u64 .ptr .align 1 _Z15backward_kernelPfS_S_S_iiibf_param_0,
	.param .u64 .ptr .align 1 _Z15backward_kernelPfS_S_S_iiibf_param_1,
	.param .u64 .ptr .align 1 _Z15backward_kernelPfS_S_S_iiibf_param_2,
	.param .u64 .ptr .align 1 _Z15backward_kernelPfS_S_S_iiibf_param_3,
	.param .u32 _Z15backward_kernelPfS_S_S_iiibf_param_4,
	.param .u32 _Z15backward_kernelPfS_S_S_iiibf_param_5,
	.param .u32 _Z15backward_kernelPfS_S_S_iiibf_param_6,
	.param .u8 _Z15backward_kernelPfS_S_S_iiibf_param_7,
	.param .f32 _Z15backward_kernelPfS_S_S_iiibf_param_8
)
{
	.reg .pred 	%p<31>;
	.reg .b16 	%rs<2>;
	.reg .b32 	%r<75>;
	.reg .b32 	%f<158>;
	.reg .b64 	%rd<98>;

	ld.param.u64 	%rd5, [_Z15backward_kernelPfS_S_S_iiibf_param_0];
	ld.param.u64 	%rd6, [_Z15backward_kernelPfS_S_S_iiibf_param_1];
	ld.param.u64 	%rd4, [_Z15backward_kernelPfS_S_S_iiibf_param_3];
	ld.param.u32 	%r41, [_Z15backward_kernelPfS_S_S_iiibf_param_4];
	ld.param.u32 	%r42, [_Z15backward_kernelPfS_S_S_iiibf_param_5];
	ld.param.u32 	%r43, [_Z15backward_kernelPfS_S_S_iiibf_param_6];
	ld.param.s8 	%rs1, [_Z15backward_kernelPfS_S_S_iiibf_param_7];
	ld.param.f32 	%f26, [_Z15backward_kernelPfS_S_S_iiibf_param_8];
	cvta.to.global.u64 	%rd1, %rd5;
	cvta.to.global.u64 	%rd2, %rd6;
	mov.u32 	%r44, %ctaid.y;
	mov.u32 	%r45, %ntid.y;
	mov.u32 	%r46, %tid.y;
	mad.lo.s32 	%r1, %r44, %r45, %r46;
	mov.u32 	%r47, %ctaid.x;
	mov.u32 	%r48, %ntid.x;
	mov.u32 	%r49, %tid.x;
	mad.lo.s32 	%r2, %r47, %r48, %r49;
	setp.ge.s32 	%p1, %r1, %r42;
	setp.ge.s32 	%p2, %r2, %r43;
	or.pred  	%p3, %p1, %p2;
	@%p3 bra 	$L__BB3_14;
	setp.lt.s32 	%p4, %r41, 1;
	mov.f32 	%f148, 0f00000000;
	@%p4 bra 	$L__BB3_13;
	and.b32  	%r3, %r41, 7;
	setp.lt.u32 	%p5, %r41, 8;
	mov.f32 	%f148, 0f00000000;
	mov.b32 	%r66, 0;
	@%p5 bra 	$L__BB3_5;
	and.b32  	%r66, %r41, 2147483640;
	neg.s32 	%r64, %r66;
	shl.b32 	%r6, %r43, 3;
	shl.b32 	%r7, %r42, 3;
	mov.f32 	%f148, 0f00000000;
	mul.wide.s32 	%rd11, %r42, 4;
	mul.wide.s32 	%rd13, %r43, 4;
	mov.u32 	%r62, %r1;
	mov.u32 	%r63, %r2;
$L__BB3_4:
	.pragma "nounroll";
	mul.wide.s32 	%rd7, %r62, 4;
	add.s64 	%rd8, %rd2, %rd7;
	ld.global.f32 	%f31, [%rd8];
	mul.wide.s32 	%rd9, %r63, 4;
	add.s64 	%rd10, %rd1, %rd9;
	ld.global.f32 	%f32, [%rd10];
	fma.rn.f32 	%f33, %f31, %f32, %f148;
	add.s64 	%rd12, %rd8, %rd11;
	ld.global.f32 	%f34, [%rd12];
	add.s64 	%rd14, %rd10, %rd13;
	ld.global.f32 	%f35, [%rd14];
	fma.rn.f32 	%f36, %f34, %f35, %f33;
	add.s64 	%rd15, %rd12, %rd11;
	ld.global.f32 	%f37, [%rd15];
	add.s64 	%rd16, %rd14, %rd13;
	ld.global.f32 	%f38, [%rd16];
	fma.rn.f32 	%f39, %f37, %f38, %f36;
	add.s64 	%rd17, %rd15, %rd11;
	ld.global.f32 	%f40, [%rd17];
	add.s64 	%rd18, %rd16, %rd13;
	ld.global.f32 	%f41, [%rd18];
	fma.rn.f32 	%f42, %f40, %f41, %f39;
	add.s64 	%rd19, %rd17, %rd11;
	ld.global.f32 	%f43, [%rd19];
	add.s64 	%rd20, %rd18, %rd13;
	ld.global.f32 	%f44, [%rd20];
	fma.rn.f32 	%f45, %f43, %f44, %f42;
	add.s64 	%rd21, %rd19, %rd11;
	ld.global.f32 	%f46, [%rd21];
	add.s64 	%rd22, %rd20, %rd13;
	ld.global.f32 	%f47, [%rd22];
	fma.rn.f32 	%f48, %f46, %f47, %f45;
	add.s64 	%rd23, %rd21, %rd11;
	ld.global.f32 	%f49, [%rd23];
	add.s64 	%rd24, %rd22, %rd13;
	ld.global.f32 	%f50, [%rd24];
	fma.rn.f32 	%f51, %f49, %f50, %f48;
	add.s64 	%rd25, %rd23, %rd11;
	ld.global.f32 	%f52, [%rd25];
	add.s64 	%rd26, %rd24, %rd13;
	ld.global.f32 	%f53, [%rd26];
	fma.rn.f32 	%f148, %f52, %f53, %f51;
	add.s32 	%r64, %r64, 8;
	add.s32 	%r63, %r63, %r6;
	add.s32 	%r62, %r62, %r7;
	setp.ne.s32 	%p6, %r64, 0;
	@%p6 bra 	$L__BB3_4;
$L__BB3_5:
	setp.eq.s32 	%p7, %r3, 0;
	@%p7 bra 	$L__BB3_13;
	and.b32  	%r15, %r41, 3;
	setp.lt.u32 	%p8, %r3, 4;
	@%p8 bra 	$L__BB3_8;
	mad.lo.s32 	%r51, %r66, %r42, %r1;
	mul.wide.s32 	%rd27, %r51, 4;
	add.s64 	%rd28, %rd2, %rd27;
	ld.global.f32 	%f55, [%rd28];
	mad.lo.s32 	%r52, %r66, %r43, %r2;
	mul.wide.s32 	%rd29, %r52, 4;
	add.s64 	%rd30, %rd1, %rd29;
	ld.global.f32 	%f56, [%rd30];
	fma.rn.f32 	%f57, %f55, %f56, %f148;
	mul.wide.s32 	%rd31, %r42, 4;
	add.s64 	%rd32, %rd28, %rd31;
	ld.global.f32 	%f58, [%rd32];
	mul.wide.s32 	%rd33, %r43, 4;
	add.s64 	%rd34, %rd30, %rd33;
	ld.global.f32 	%f59, [%rd34];
	fma.rn.f32 	%f60, %f58, %f59, %f57;
	add.s64 	%rd35, %rd32, %rd31;
	ld.global.f32 	%f61, [%rd35];
	add.s64 	%rd36, %rd34, %rd33;
	ld.global.f32 	%f62, [%rd36];
	fma.rn.f32 	%f63, %f61, %f62, %f60;
	add.s64 	%rd37, %rd35, %rd31;
	ld.global.f32 	%f64, [%rd37];
	add.s64 	%rd38, %rd36, %rd33;
	ld.global.f32 	%f65, [%rd38];
	fma.rn.f32 	%f148, %f64, %f65, %f63;
	add.s32 	%r66, %r66, 4;
$L__BB3_8:
	setp.eq.s32 	%p9, %r15, 0;
	@%p9 bra 	$L__BB3_13;
	setp.eq.s32 	%p10, %r15, 1;
	@%p10 bra 	$L__BB3_11;
	mad.lo.s32 	%r53, %r66, %r42, %r1;
	mul.wide.s32 	%rd39, %r53, 4;
	add.s64 	%rd40, %rd2, %rd39;
	ld.global.f32 	%f67, [%rd40];
	mad.lo.s32 	%r54, %r66, %r43, %r2;
	mul.wide.s32 	%rd41, %r54, 4;
	add.s64 	%rd42, %rd1, %rd41;
	ld.global.f32 	%f68, [%rd42];
	fma.rn.f32 	%f69, %f67, %f68, %f148;
	mul.wide.s32 	%rd43, %r42, 4;
	add.s64 	%rd44, %rd40, %rd43;
	ld.global.f32 	%f70, [%rd44];
	mul.wide.s32 	%rd45, %r43, 4;
	add.s64 	%rd46, %rd42, %rd45;
	ld.global.f32 	%f71, [%rd46];
	fma.rn.f32 	%f148, %f70, %f71, %f69;
	add.s32 	%r66, %r66, 2;
$L__BB3_11:
	and.b32  	%r55, %r41, 1;
	setp.eq.b32 	%p11, %r55, 1;
	not.pred 	%p12, %p11;
	@%p12 bra 	$L__BB3_13;
	mad.lo.s32 	%r56, %r66, %r42, %r1;
	mul.wide.s32 	%rd47, %r56, 4;
	add.s64 	%rd48, %rd2, %rd47;
	ld.global.f32 	%f72, [%rd48];
	mad.lo.s32 	%r57, %r66, %r43, %r2;
	mul.wide.s32 	%rd49, %r57, 4;
	add.s64 	%rd50, %rd1, %rd49;
	ld.global.f32 	%f73, [%rd50];
	fma.rn.f32 	%f148, %f72, %f73, %f148;
$L__BB3_13:
	ld.param.u64 	%rd97, [_Z15backward_kernelPfS_S_S_iiibf_param_2];
	cvt.rn.f32.s32 	%f74, %r41;
	div.rn.f32 	%f75, %f148, %f74;
	mad.lo.s32 	%r58, %r43, %r1, %r2;
	cvta.to.global.u64 	%rd51, %rd97;
	mul.wide.s32 	%rd52, %r58, 4;
	add.s64 	%rd53, %rd51, %rd52;
	st.global.f32 	[%rd53], %f75;
$L__BB3_14:
	setp.ge.s32 	%p13, %r2, %r43;
	setp.ne.s32 	%p14, %r1, 0;
	or.pred  	%p15, %p14, %p13;
	@%p15 bra 	$L__BB3_29;
	setp.lt.s32 	%p16, %r41, 1;
	mov.f32 	%f157, 0f00000000;
	@%p16 bra 	$L__BB3_28;
	and.b32  	%r20, %r41, 15;
	setp.lt.u32 	%p17, %r41, 16;
	mov.f32 	%f157, 0f00000000;
	mov.b32 	%r71, 0;
	@%p17 bra 	$L__BB3_19;
	and.b32  	%r71, %r41, 2147483632;
	neg.s32 	%r69, %r71;
	shl.b32 	%r23, %r43, 4;
	mov.f32 	%f157, 0f00000000;
	mul.wide.s32 	%rd56, %r43, 4;
	mov.u32 	%r68, %r2;
$L__BB3_18:
	.pragma "nounroll";
	mul.wide.s32 	%rd54, %r68, 4;
	add.s64 	%rd55, %rd1, %rd54;
	ld.global.f32 	%f80, [%rd55];
	add.f32 	%f81, %f157, %f80;
	add.s64 	%rd57, %rd55, %rd56;
	ld.global.f32 	%f82, [%rd57];
	add.f32 	%f83, %f81, %f82;
	add.s64 	%rd58, %rd57, %rd56;
	ld.global.f32 	%f84, [%rd58];
	add.f32 	%f85, %f83, %f84;
	add.s64 	%rd59, %rd58, %rd56;
	ld.global.f32 	%f86, [%rd59];
	add.f32 	%f87, %f85, %f86;
	add.s64 	%rd60, %rd59, %rd56;
	ld.global.f32 	%f88, [%rd60];
	add.f32 	%f89, %f87, %f88;
	add.s64 	%rd61, %rd60, %rd56;
	ld.global.f32 	%f90, [%rd61];
	add.f32 	%f91, %f89, %f90;
	add.s64 	%rd62, %rd61, %rd56;
	ld.global.f32 	%f92, [%rd62];
	add.f32 	%f93, %f91, %f92;
	add.s64 	%rd63, %rd62, %rd56;
	ld.global.f32 	%f94, [%rd63];
	add.f32 	%f95, %f93, %f94;
	add.s64 	%rd64, %rd63, %rd56;
	ld.global.f32 	%f96, [%rd64];
	add.f32 	%f97, %f95, %f96;
	add.s64 	%rd65, %rd64, %rd56;
	ld.global.f32 	%f98, [%rd65];
	add.f32 	%f99, %f97, %f98;
	add.s64 	%rd66, %rd65, %rd56;
	ld.global.f32 	%f100, [%rd66];
	add.f32 	%f101, %f99, %f100;
	add.s64 	%rd67, %rd66, %rd56;
	ld.global.f32 	%f102, [%rd67];
	add.f32 	%f103, %f101, %f102;
	add.s64 	%rd68, %rd67, %rd56;
	ld.global.f32 	%f104, [%rd68];
	add.f32 	%f105, %f103, %f104;
	add.s64 	%rd69, %rd68, %rd56;
	ld.global.f32 	%f106, [%rd69];
	add.f32 	%f107, %f105, %f106;
	add.s64 	%rd70, %rd69, %rd56;
	ld.global.f32 	%f108, [%rd70];
	add.f32 	%f109, %f107, %f108;
	add.s64 	%rd71, %rd70, %rd56;
	ld.global.f32 	%f110, [%rd71];
	add.f32 	%f157, %f109, %f110;
	add.s32 	%r69, %r69, 16;
	add.s32 	%r68, %r68, %r23;
	setp.ne.s32 	%p18, %r69, 0;
	@%p18 bra 	$L__BB3_18;
$L__BB3_19:
	setp.eq.s32 	%p19, %r20, 0;
	@%p19 bra 	$L__BB3_28;
	and.b32  	%r29, %r41, 7;
	setp.lt.u32 	%p20, %r20, 8;
	@%p20 bra 	$L__BB3_22;
	mad.lo.s32 	%r60, %r71, %r43, %r2;
	mul.wide.s32 	%rd72, %r60, 4;
	add.s64 	%rd73, %rd1, %rd72;
	ld.global.f32 	%f112, [%rd73];
	add.f32 	%f113, %f157, %f112;
	mul.wide.s32 	%rd74, %r43, 4;
	add.s64 	%rd75, %rd73, %rd74;
	ld.global.f32 	%f114, [%rd75];
	add.f32 	%f115, %f113, %f114;
	add.s64 	%rd76, %rd75, %rd74;
	ld.global.f32 	%f116, [%rd76];
	add.f32 	%f117, %f115, %f116;
	add.s64 	%rd77, %rd76, %rd74;
	ld.global.f32 	%f118, [%rd77];
	add.f32 	%f119, %f117, %f118;
	add.s64 	%rd78, %rd77, %rd74;
	ld.global.f32 	%f120, [%rd78];
	add.f32 	%f121, %f119, %f120;
	add.s64 	%rd79, %rd78, %rd74;
	ld.global.f32 	%f122, [%rd79];
	add.f32 	%f123, %f121, %f122;
	add.s64 	%rd80, %rd79, %rd74;
	ld.global.f32 	%f124, [%rd80];
	add.f32 	%f125, %f123, %f124;
	add.s64 	%rd81, %rd80, %rd74;
	ld.global.f32 	%f126, [%rd81];
	add.f32 	%f157, %f125, %f126;
	add.s32 	%r71, %r71, 8;
$L__BB3_22:
	setp.eq.s32 	%p21, %r29, 0;
	@%p21 bra 	$L__BB3_28;
	and.b32  	%r32, %r41, 3;
	setp.lt.u32 	%p22, %r29, 4;
	@%p22 bra 	$L__BB3_25;
	mad.lo.s32 	%r61, %r71, %r43, %r2;
	mul.wide.s32 	%rd82, %r61, 4;
	add.s64 	%rd83, %rd1, %rd82;
	ld.global.f32 	%f128, [%rd83];
	add.f32 	%f129, %f157, %f128;
	mul.wide.s32 	%rd84, %r43, 4;
	add.s64 	%rd85, %rd83, %rd84;
	ld.global.f32 	%f130, [%rd85];
	add.f32 	%f131, %f129, %f130;
	add.s64 	%rd86, %rd85, %rd84;
	ld.global.f32 	%f132, [%rd86];
	add.f32 	%f133, %f131, %f132;
	add.s64 	%rd87, %rd86, %rd84;
	ld.global.f32 	%f134, [%rd87];
	add.f32 	%f157, %f133, %f134;
	add.s32 	%r71, %r71, 4;
$L__BB3_25:
	setp.eq.s32 	%p23, %r32, 0;
	@%p23 bra 	$L__BB3_28;
	mad.lo.s32 	%r74, %r71, %r43, %r2;
	neg.s32 	%r73, %r32;
$L__BB3_27:
	.pragma "nounroll";
	mul.wide.s32 	%rd88, %r74, 4;
	add.s64 	%rd89, %rd1, %rd88;
	ld.global.f32 	%f135, [%rd89];
	add.f32 	%f157, %f157, %f135;
	add.s32 	%r74, %r74, %r43;
	add.s32 	%r73, %r73, 1;
	setp.ne.s32 	%p24, %r73, 0;
	@%p24 bra 	$L__BB3_27;
$L__BB3_28:
	cvt.rn.f32.s32 	%f136, %r41;
	div.rn.f32 	%f137, %f157, %f136;
	cvta.to.global.u64 	%rd90, %rd4;
	mul.wide.s32 	%rd91, %r2, 4;
	add.s64 	%rd92, %rd90, %rd91;
	st.global.f32 	[%rd92], %f137;
$L__BB3_29:
	setp.ge.s32 	%p25, %r2, %r43;
	setp.ge.s32 	%p26, %r1, %r42;
	setp.eq.s16 	%p27, %rs1, 0;
	or.pred  	%p28, %p26, %p25;
	or.pred  	%p29, %p28, %p27;
	@%p29 bra 	$L__BB3_32;
	mul.wide.u32 	%rd93, %r1, 4;
	add.s64 	%rd94, %rd2, %rd93;
	ld.global.f32 	%f138, [%rd94];
	setp.gtu.f32 	%p30, %f138, 0f00000000;
	@%p30 bra 	$L__BB3_32;
	add.s64 	%rd96, %rd1, %rd93;
	ld.global.f32 	%f139, [%rd96];
	mul.f32 	%f140, %f26, %f139;
	st.global.f32 	[%rd96], %f140;
$L__BB3_32:
	ret;

}
	// .globl	_Z14softmax_kernelPfS_ii
.visible .entry _Z14softmax_kernelPfS_ii(
	.param .u64 .ptr .align 1 _Z14softmax_kernelPfS_ii_param_0,
	.param .u64 .ptr .align 1 _Z14softmax_kernelPfS_ii_param_1,
	.param .u32 _Z14softmax_kernelPfS_ii_param_2,
	.param .u32 _Z14softmax_kernelPfS_ii_param_3
)
{
	.reg .pred 	%p<29>;
	.reg .b32 	%r<122>;
	.reg .b32 	%f<364>;
	.reg .b64 	%rd<51>;

	ld.param.u64 	%rd13, [_Z14softmax_kernelPfS_ii_param_0];
	ld.param.u64 	%rd14, [_Z14softmax_kernelPfS_ii_param_1];
	ld.param.u32 	%r57, [_Z14softmax_kernelPfS_ii_param_2];
	ld.param.u32 	%r56, [_Z14softmax_kernelPfS_ii_param_3];
	cvta.to.global.u64 	%rd1, %rd14;
	mov.u32 	%r58, %ctaid.x;
	mov.u32 	%r59, %ntid.x;
	mov.u32 	%r60, %tid.x;
	mad.lo.s32 	%r1, %r58, %r59, %r60;
	setp.ge.s32 	%p1, %r1, %r57;
	@%p1 bra 	$L__BB4_40;
	cvta.to.global.u64 	%rd2, %rd13;
	mul.lo.s32 	%r2, %r56, %r1;
	mul.wide.s32 	%rd15, %r2, 4;
	add.s64 	%rd3, %rd2, %rd15;
	ld.global.f32 	%f354, [%rd3];
	setp.lt.s32 	%p2, %r56, 2;
	@%p2 bra 	$L__BB4_15;
	add.s32 	%r3, %r56, -1;
	add.s32 	%r62, %r56, -2;
	and.b32  	%r4, %r3, 15;
	setp.lt.u32 	%p3, %r62, 15;
	mov.b32 	%r104, 1;
	@%p3 bra 	$L__BB4_6;
	and.b32  	%r64, %r3, -16;
	neg.s32 	%r109, %r64;
	add.s64 	%rd17, %rd15, %rd2;
	add.s64 	%rd49, %rd17, 32;
	mov.b32 	%r108, 0;
$L__BB4_4:
	.pragma "nounroll";
	ld.global.f32 	%f28, [%rd49+-28];
	max.f32 	%f29, %f354, %f28;
	ld.global.f32 	%f30, [%rd49+-24];
	max.f32 	%f31, %f29, %f30;
	ld.global.f32 	%f32, [%rd49+-20];
	max.f32 	%f33, %f31, %f32;
	ld.global.f32 	%f34, [%rd49+-16];
	max.f32 	%f35, %f33, %f34;
	ld.global.f32 	%f36, [%rd49+-12];
	max.f32 	%f37, %f35, %f36;
	ld.global.f32 	%f38, [%rd49+-8];
	max.f32 	%f39, %f37, %f38;
	ld.global.f32 	%f40, [%rd49+-4];
	max.f32 	%f41, %f39, %f40;
	ld.global.f32 	%f42, [%rd49];
	max.f32 	%f43, %f41, %f42;
	ld.global.f32 	%f44, [%rd49+4];
	max.f32 	%f45, %f43, %f44;
	ld.global.f32 	%f46, [%rd49+8];
	max.f32 	%f47, %f45, %f46;
	ld.global.f32 	%f48, [%rd49+12];
	max.f32 	%f49, %f47, %f48;
	ld.global.f32 	%f50, [%rd49+16];
	max.f32 	%f51, %f49, %f50;
	ld.global.f32 	%f52, [%rd49+20];
	max.f32 	%f53, %f51, %f52;
	ld.global.f32 	%f54, [%rd49+24];
	max.f32 	%f55, %f53, %f54;
	ld.global.f32 	%f56, [%rd49+28];
	max.f32 	%f57, %f55, %f56;
	ld.global.f32 	%f58, [%rd49+32];
	max.f32 	%f354, %f57, %f58;
	add.s32 	%r109, %r109, 16;
	add.s32 	%r108, %r108, 16;
	add.s64 	%rd49, %rd49, 64;
	setp.eq.s32 	%p4, %r109, 0;
	@%p4 bra 	$L__BB4_5;
	bra.uni 	$L__BB4_4;
$L__BB4_5:
	add.s32 	%r104, %r108, 1;
$L__BB4_6:
	setp.eq.s32 	%p5, %r4, 0;
	@%p5 bra 	$L__BB4_15;
	and.b32  	%r8, %r3, 7;
	setp.lt.u32 	%p6, %r4, 8;
	@%p6 bra 	$L__BB4_9;
	mul.wide.s32 	%rd18, %r104, 4;
	add.s64 	%rd19, %rd3, %rd18;
	ld.global.f32 	%f60, [%rd19];
	max.f32 	%f61, %f354, %f60;
	ld.global.f32 	%f62, [%rd19+4];
	max.f32 	%f63, %f61, %f62;
	ld.global.f32 	%f64, [%rd19+8];
	max.f32 	%f65, %f63, %f64;
	ld.global.f32 	%f66, [%rd19+12];
	max.f32 	%f67, %f65, %f66;
	ld.global.f32 	%f68, [%rd19+16];
	max.f32 	%f69, %f67, %f68;
	ld.global.f32 	%f70, [%rd19+20];
	max.f32 	%f71, %f69, %f70;
	ld.global.f32 	%f72, [%rd19+24];
	max.f32 	%f73, %f71, %f72;
	ld.global.f32 	%f74, [%rd19+28];
	max.f32 	%f354, %f73, %f74;
	add.s32 	%r104, %r104, 8;
$L__BB4_9:
	setp.eq.s32 	%p7, %r8, 0;
	@%p7 bra 	$L__BB4_15;
	and.b32  	%r11, %r3, 3;
	setp.lt.u32 	%p8, %r8, 4;
	@%p8 bra 	$L__BB4_12;
	mul.wide.s32 	%rd20, %r104, 4;
	add.s64 	%rd21, %rd3, %rd20;
	ld.global.f32 	%f76, [%rd21];
	max.f32 	%f77, %f354, %f76;
	ld.global.f32 	%f78, [%rd21+4];
	max.f32 	%f79, %f77, %f78;
	ld.global.f32 	%f80, [%rd21+8];
	max.f32 	%f81, %f79, %f80;
	ld.global.f32 	%f82, [%rd21+12];
	max.f32 	%f354, %f81, %f82;
	add.s32 	%r104, %r104, 4;
$L__BB4_12:
	setp.eq.s32 	%p9, %r11, 0;
	@%p9 bra 	$L__BB4_15;
	neg.s32 	%r106, %r11;
$L__BB4_14:
	.pragma "nounroll";
	mul.wide.s32 	%rd23, %r104, 4;
	add.s64 	%rd24, %rd3, %rd23;
	ld.global.f32 	%f83, [%rd24];
	max.f32 	%f354, %f354, %f83;
	add.s32 	%r104, %r104, 1;
	add.s32 	%r106, %r106, 1;
	setp.ne.s32 	%p10, %r106, 0;
	@%p10 bra 	$L__BB4_14;
$L__BB4_15:
	setp.lt.s32 	%p11, %r56, 1;
	mov.f32 	%f362, 0f00000000;
	@%p11 bra 	$L__BB4_27;
	and.b32  	%r19, %r56, 7;
	setp.lt.u32 	%p12, %r56, 8;
	mov.f32 	%f362, 0f00000000;
	mov.b32 	%r110, 0;
	@%p12 bra 	$L__BB4_19;
	and.b32  	%r110, %r56, 2147483640;
	add.s64 	%rd6, %rd1, 16;
	neg.s32 	%r113, %r110;
	add.s64 	%rd26, %rd15, %rd2;
	add.s64 	%rd50, %rd26, 16;
	mov.f32 	%f362, 0f00000000;
	mov.u32 	%r114, %r2;
$L__BB4_18:
	.pragma "nounroll";
	mul.wide.s32 	%rd27, %r114, 4;
	add.s64 	%rd28, %rd6, %rd27;
	ld.global.f32 	%f88, [%rd50+-16];
	sub.f32 	%f89, %f88, %f354;
	fma.rn.f32 	%f90, %f89, 0f3BBB989D, 0f3F000000;
	cvt.sat.f32.f32 	%f91, %f90;
	mov.f32 	%f92, 0f4B400001;
	mov.f32 	%f93, 0f437C0000;
	fma.rm.f32 	%f94, %f91, %f93, %f92;
	add.f32 	%f95, %f94, 0fCB40007F;
	neg.f32 	%f96, %f95;
	fma.rn.f32 	%f97, %f89, 0f3FB8AA3B, %f96;
	fma.rn.f32 	%f98, %f89, 0f32A57060, %f97;
	mov.b32 	%r66, %f94;
	shl.b32 	%r67, %r66, 23;
	mov.b32 	%f99, %r67;
	ex2.approx.ftz.f32 	%f100, %f98;
	mul.f32 	%f101, %f100, %f99;
	st.global.f32 	[%rd28+-16], %f101;
	add.f32 	%f102, %f362, %f101;
	ld.global.f32 	%f103, [%rd50+-12];
	sub.f32 	%f104, %f103, %f354;
	fma.rn.f32 	%f105, %f104, 0f3BBB989D, 0f3F000000;
	cvt.sat.f32.f32 	%f106, %f105;
	fma.rm.f32 	%f107, %f106, %f93, %f92;
	add.f32 	%f108, %f107, 0fCB40007F;
	neg.f32 	%f109, %f108;
	fma.rn.f32 	%f110, %f104, 0f3FB8AA3B, %f109;
	fma.rn.f32 	%f111, %f104, 0f32A57060, %f110;
	mov.b32 	%r68, %f107;
	shl.b32 	%r69, %r68, 23;
	mov.b32 	%f112, %r69;
	ex2.approx.ftz.f32 	%f113, %f111;
	mul.f32 	%f114, %f113, %f112;
	st.global.f32 	[%rd28+-12], %f114;
	add.f32 	%f115, %f102, %f114;
	ld.global.f32 	%f116, [%rd50+-8];
	sub.f32 	%f117, %f116, %f354;
	fma.rn.f32 	%f118, %f117, 0f3BBB989D, 0f3F000000;
	cvt.sat.f32.f32 	%f119, %f118;
	fma.rm.f32 	%f120, %f119, %f93, %f92;
	add.f32 	%f121, %f120, 0fCB40007F;
	neg.f32 	%f122, %f121;
	fma.rn.f32 	%f123, %f117, 0f3FB8AA3B, %f122;
	fma.rn.f32 	%f124, %f117, 0f32A57060, %f123;
	mov.b32 	%r70, %f120;
	shl.b32 	%r71, %r70, 23;
	mov.b32 	%f125, %r71;
	ex2.approx.ftz.f32 	%f126, %f124;
	mul.f32 	%f127, %f126, %f125;
	st.global.f32 	[%rd28+-8], %f127;
	add.f32 	%f128, %f115, %f127;
	ld.global.f32 	%f129, [%rd50+-4];
	sub.f32 	%f130, %f129, %f354;
	fma.rn.f32 	%f131, %f130, 0f3BBB989D, 0f3F000000;
	cvt.sat.f32.f32 	%f132, %f131;
	fma.rm.f32 	%f133, %f132, %f93, %f92;
	add.f32 	%f134, %f133, 0fCB40007F;
	neg.f32 	%f135, %f134;
	fma.rn.f32 	%f136, %f130, 0f3FB8AA3B, %f135;
	fma.rn.f32 	%f137, %f130, 0f32A57060, %f136;
	mov.b32 	%r72, %f133;
	shl.b32 	%r73, %r72, 23;
	mov.b32 	%f138, %r73;
	ex2.approx.ftz.f32 	%f139, %f137;
	mul.f32 	%f140, %f139, %f138;
	st.global.f32 	[%rd28+-4], %f140;
	add.f32 	%f141, %f128, %f140;
	ld.global.f32 	%f142, [%rd50];
	sub.f32 	%f143, %f142, %f354;
	fma.rn.f32 	%f144, %f143, 0f3BBB989D, 0f3F000000;
	cvt.sat.f32.f32 	%f145, %f144;
	fma.rm.f32 	%f146, %f145, %f93, %f92;
	add.f32 	%f147, %f146, 0fCB40007F;
	neg.f32 	%f148, %f147;
	fma.rn.f32 	%f149, %f143, 0f3FB8AA3B, %f148;
	fma.rn.f32 	%f150, %f143, 0f32A57060, %f149;
	mov.b32 	%r74, %f146;
	shl.b32 	%r75, %r74, 23;
	mov.b32 	%f151, %r75;
	ex2.approx.ftz.f32 	%f152, %f150;
	mul.f32 	%f153, %f152, %f151;
	st.global.f32 	[%rd28], %f153;
	add.f32 	%f154, %f141, %f153;
	ld.global.f32 	%f155, [%rd50+4];
	sub.f32 	%f156, %f155, %f354;
	fma.rn.f32 	%f157, %f156, 0f3BBB989D, 0f3F000000;
	cvt.sat.f32.f32 	%f158, %f157;
	fma.rm.f32 	%f159, %f158, %f93, %f92;
	add.f32 	%f160, %f159, 0fCB40007F;
	neg.f32 	%f161, %f160;
	fma.rn.f32 	%f162, %f156, 0f3FB8AA3B, %f161;
	fma.rn.f32 	%f163, %f156, 0f32A57060, %f162;
	mov.b32 	%r76, %f159;
	shl.b32 	%r77, %r76, 23;
	mov.b32 	%f164, %r77;
	ex2.approx.ftz.f32 	%f165, %f163;
	mul.f32 	%f166, %f165, %f164;
	st.global.f32 	[%rd28+4], %f166;
	add.f32 	%f167, %f154, %f166;
	ld.global.f32 	%f168, [%rd50+8];
	sub.f32 	%f169, %f168, %f354;
	fma.rn.f32 	%f170, %f169, 0f3BBB989D, 0f3F000000;
	cvt.sat.f32.f32 	%f171, %f170;
	fma.rm.f32 	%f172, %f171, %f93, %f92;
	add.f32 	%f173, %f172, 0fCB40007F;
	neg.f32 	%f174, %f173;
	fma.rn.f32 	%f175, %f169, 0f3FB8AA3B, %f174;
	fma.rn.f32 	%f176, %f169, 0f32A57060, %f175;
	mov.b32 	%r78, %f172;
	shl.b32 	%r79, %r78, 23;
	mov.b32 	%f177, %r79;
	ex2.approx.ftz.f32 	%f178, %f176;
	mul.f32 	%f179, %f178, %f177;
	st.global.f32 	[%rd28+8], %f179;
	add.f32 	%f180, %f167, %f179;
	ld.global.f32 	%f181, [%rd50+12];
	sub.f32 	%f182, %f181, %f354;
	fma.rn.f32 	%f183, %f182, 0f3BBB989D, 0f3F000000;
	cvt.sat.f32.f32 	%f184, %f183;
	fma.rm.f32 	%f185, %f184, %f93, %f92;
	add.f32 	%f186, %f185, 0fCB40007F;
	neg.f32 	%f187, %f186;
	fma.rn.f32 	%f188, %f182, 0f3FB8AA3B, %f187;
	fma.rn.f32 	%f189, %f182, 0f32A57060, %f188;
	mov.b32 	%r80, %f185;
	shl.b32 	%r81, %r80, 23;
	mov.b32 	%f190, %r81;
	ex2.approx.ftz.f32 	%f191, %f189;
	mul.f32 	%f192, %f191, %f190;
	st.global.f32 	[%rd28+12], %f192;
	add.f32 	%f362, %f180, %f192;
	add.s32 	%r114, %r114, 8;
	add.s32 	%r113, %r113, 8;
	add.s64 	%rd50, %rd50, 32;
	setp.eq.s32 	%p13, %r113, 0;
	@%p13 bra 	$L__BB4_19;
	bra.uni 	$L__BB4_18;
$L__BB4_19:
	setp.eq.s32 	%p14, %r19, 0;
	@%p14 bra 	$L__BB4_27;
	and.b32  	%r27, %r56, 3;
	setp.lt.u32 	%p15, %r19, 4;
	@%p15 bra 	$L__BB4_22;
	add.s32 	%r82, %r110, %r2;
	mul.wide.u32 	%rd29, %r110, 4;
	add.s64 	%rd30, %rd3, %rd29;
	ld.global.f32 	%f194, [%rd30];
	sub.f32 	%f195, %f194, %f354;
	fma.rn.f32 	%f196, %f195, 0f3BBB989D, 0f3F000000;
	cvt.sat.f32.f32 	%f197, %f196;
	mov.f32 	%f198, 0f4B400001;
	mov.f32 	%f199, 0f437C0000;
	fma.rm.f32 	%f200, %f197, %f199, %f198;
	add.f32 	%f201, %f200, 0fCB40007F;
	neg.f32 	%f202, %f201;
	fma.rn.f32 	%f203, %f195, 0f3FB8AA3B, %f202;
	fma.rn.f32 	%f204, %f195, 0f32A57060, %f203;
	mov.b32 	%r83, %f200;
	shl.b32 	%r84, %r83, 23;
	mov.b32 	%f205, %r84;
	ex2.approx.ftz.f32 	%f206, %f204;
	mul.f32 	%f207, %f206, %f205;
	mul.wide.s32 	%rd31, %r82, 4;
	add.s64 	%rd32, %rd1, %rd31;
	st.global.f32 	[%rd32], %f207;
	add.f32 	%f208, %f362, %f207;
	ld.global.f32 	%f209, [%rd30+4];
	sub.f32 	%f210, %f209, %f354;
	fma.rn.f32 	%f211, %f210, 0f3BBB989D, 0f3F000000;
	cvt.sat.f32.f32 	%f212, %f211;
	fma.rm.f32 	%f213, %f212, %f199, %f198;
	add.f32 	%f214, %f213, 0fCB40007F;
	neg.f32 	%f215, %f214;
	fma.rn.f32 	%f216, %f210, 0f3FB8AA3B, %f215;
	fma.rn.f32 	%f217, %f210, 0f32A57060, %f216;
	mov.b32 	%r85, %f213;
	shl.b32 	%r86, %r85, 23;
	mov.b32 	%f218, %r86;
	ex2.approx.ftz.f32 	%f219, %f217;
	mul.f32 	%f220, %f219, %f218;
	st.global.f32 	[%rd32+4], %f220;
	add.f32 	%f221, %f208, %f220;
	ld.global.f32 	%f222, [%rd30+8];
	sub.f32 	%f223, %f222, %f354;
	fma.rn.f32 	%f224, %f223, 0f3BBB989D, 0f3F000000;
	cvt.sat.f32.f32 	%f225, %f224;
	fma.rm.f32 	%f226, %f225, %f199, %f198;
	add.f32 	%f227, %f226, 0fCB40007F;
	neg.f32 	%f228, %f227;
	fma.rn.f32 	%f229, %f223, 0f3FB8AA3B, %f228;
	fma.rn.f32 	%f230, %f223, 0f32A57060, %f229;
	mov.b32 	%r87, %f226;
	shl.b32 	%r88, %r87, 23;
	mov.b32 	%f231, %r88;
	ex2.approx.ftz.f32 	%f232, %f230;
	mul.f32 	%f233, %f232, %f231;
	st.global.f32 	[%rd32+8], %f233;
	add.f32 	%f234, %f221, %f233;
	ld.global.f32 	%f235, [%rd30+12];
	sub.f32 	%f236, %f235, %f354;
	fma.rn.f32 	%f237, %f236, 0f3BBB989D, 0f3F000000;
	cvt.sat.f32.f32 	%f238, %f237;
	fma.rm.f32 	%f239, %f238, %f199, %f198;
	add.f32 	%f240, %f239, 0fCB40007F;
	neg.f32 	%f241, %f240;
	fma.rn.f32 	%f242, %f236, 0f3FB8AA3B, %f241;
	fma.rn.f32 	%f243, %f236, 0f32A57060, %f242;
	mov.b32 	%r89, %f239;
	shl.b32 	%r90, %r89, 23;
	mov.b32 	%f244, %r90;
	ex2.approx.ftz.f32 	%f245, %f243;
	mul.f32 	%f246, %f245, %f244;
	st.global.f32 	[%rd32+12], %f246;
	add.f32 	%f362, %f234, %f246;
	add.s32 	%r110, %r110, 4;
$L__BB4_22:
	setp.eq.s32 	%p16, %r27, 0;
	@%p16 bra 	$L__BB4_27;
	setp.eq.s32 	%p17, %r27, 1;
	@%p17 bra 	$L__BB4_25;
	add.s32 	%r91, %r110, %r2;
	mul.wide.u32 	%rd33, %r110, 4;
	add.s64 	%rd34, %rd3, %rd33;
	ld.global.f32 	%f248, [%rd34];
	sub.f32 	%f249, %f248, %f354;
	fma.rn.f32 	%f250, %f249, 0f3BBB989D, 0f3F000000;
	cvt.sat.f32.f32 	%f251, %f250;
	mov.f32 	%f252, 0f4B400001;
	mov.f32 	%f253, 0f437C0000;
	fma.rm.f32 	%f254, %f251, %f253, %f252;
	add.f32 	%f255, %f254, 0fCB40007F;
	neg.f32 	%f256, %f255;
	fma.rn.f32 	%f257, %f249, 0f3FB8AA3B, %f256;
	fma.rn.f32 	%f258, %f249, 0f32A57060, %f257;
	mov.b32 	%r92, %f254;
	shl.b32 	%r93, %r92, 23;
	mov.b32 	%f259, %r93;
	ex2.approx.ftz.f32 	%f260, %f258;
	mul.f32 	%f261, %f260, %f259;
	mul.wide.s32 	%rd35, %r91, 4;
	add.s64 	%rd36, %rd1, %rd35;
	st.global.f32 	[%rd36], %f261;
	add.f32 	%f262, %f362, %f261;
	ld.global.f32 	%f263, [%rd34+4];
	sub.f32 	%f264, %f263, %f354;
	fma.rn.f32 	%f265, %f264, 0f3BBB989D, 0f3F000000;
	cvt.sat.f32.f32 	%f266, %f265;
	fma.rm.f32 	%f267, %f266, %f253, %f252;
	add.f32 	%f268, %f267, 0fCB40007F;
	neg.f32 	%f269, %f268;
	fma.rn.f32 	%f270, %f264, 0f3FB8AA3B, %f269;
	fma.rn.f32 	%f271, %f264, 0f32A57060, %f270;
	mov.b32 	%r94, %f267;
	shl.b32 	%r95, %r94, 23;
	mov.b32 	%f272, %r95;
	ex2.approx.ftz.f32 	%f273, %f271;
	mul.f32 	%f274, %f273, %f272;
	st.global.f32 	[%rd36+4], %f274;
	add.f32 	%f362, %f262, %f274;
	add.s32 	%r110, %r110, 2;
$L__BB4_25:
	and.b32  	%r96, %r56, 1;
	setp.eq.b32 	%p18, %r96, 1;
	not.pred 	%p19, %p18;
	@%p19 bra 	$L__BB4_27;
	add.s32 	%r97, %r110, %r2;
	mul.wide.u32 	%rd37, %r110, 4;
	add.s64 	%rd38, %rd3, %rd37;
	ld.global.f32 	%f275, [%rd38];
	sub.f32 	%f276, %f275, %f354;
	fma.rn.f32 	%f277, %f276, 0f3BBB989D, 0f3F000000;
	cvt.sat.f32.f32 	%f278, %f277;
	mov.f32 	%f279, 0f4B400001;
	mov.f32 	%f280, 0f437C0000;
	fma.rm.f32 	%f281, %f278, %f280, %f279;
	add.f32 	%f282, %f281, 0fCB40007F;
	neg.f32 	%f283, %f282;
	fma.rn.f32 	%f284, %f276, 0f3FB8AA3B, %f283;
	fma.rn.f32 	%f285, %f276, 0f32A57060, %f284;
	mov.b32 	%r98, %f281;
	shl.b32 	%r99, %r98, 23;
	mov.b32 	%f286, %r99;
	ex2.approx.ftz.f32 	%f287, %f285;
	mul.f32 	%f288, %f287, %f286;
	mul.wide.s32 	%rd39, %r97, 4;
	add.s64 	%rd40, %rd1, %rd39;
	st.global.f32 	[%rd40], %f288;
	add.f32 	%f362, %f362, %f288;
$L__BB4_27:
	setp.lt.s32 	%p20, %r56, 1;
	@%p20 bra 	$L__BB4_40;
	and.b32  	%r32, %r56, 15;
	setp.lt.u32 	%p21, %r56, 16;
	mov.b32 	%r117, 0;
	@%p21 bra 	$L__BB4_31;
	and.b32  	%r117, %r56, 2147483632;
	neg.s32 	%r116, %r117;
	add.s64 	%rd10, %rd1, 32;
	mov.u32 	%r115, %r2;
$L__BB4_30:
	.pragma "nounroll";
	mul.wide.s32 	%rd41, %r115, 4;
	add.s64 	%rd42, %rd10, %rd41;
	ld.global.f32 	%f289, [%rd42+-32];
	div.rn.f32 	%f290, %f289, %f362;
	st.global.f32 	[%rd42+-32], %f290;
	ld.global.f32 	%f291, [%rd42+-28];
	div.rn.f32 	%f292, %f291, %f362;
	st.global.f32 	[%rd42+-28], %f292;
	ld.global.f32 	%f293, [%rd42+-24];
	div.rn.f32 	%f294, %f293, %f362;
	st.global.f32 	[%rd42+-24], %f294;
	ld.global.f32 	%f295, [%rd42+-20];
	div.rn.f32 	%f296, %f295, %f362;
	st.global.f32 	[%rd42+-20], %f296;
	ld.global.f32 	%f297, [%rd42+-16];
	div.rn.f32 	%f298, %f297, %f362;
	st.global.f32 	[%rd42+-16], %f298;
	ld.global.f32 	%f299, [%rd42+-12];
	div.rn.f32 	%f300, %f299, %f362;
	st.global.f32 	[%rd42+-12], %f300;
	ld.global.f32 	%f301, [%rd42+-8];
	div.rn.f32 	%f302, %f301, %f362;
	st.global.f32 	[%rd42+-8], %f302;
	ld.global.f32 	%f303, [%rd42+-4];
	div.rn.f32 	%f304, %f303, %f362;
	st.global.f32 	[%rd42+-4], %f304;
	ld.global.f32 	%f305, [%rd42];
	div.rn.f32 	%f306, %f305, %f362;
	st.global.f32 	[%rd42], %f306;
	ld.global.f32 	%f307, [%rd42+4];
	div.rn.f32 	%f308, %f307, %f362;
	st.global.f32 	[%rd42+4], %f308;
	ld.global.f32 	%f309, [%rd42+8];
	div.rn.f32 	%f310, %f309, %f362;
	st.global.f32 	[%rd42+8], %f310;
	ld.global.f32 	%f311, [%rd42+12];
	div.rn.f32 	%f312, %f311, %f362;
	st.global.f32 	[%rd42+12], %f312;
	ld.global.f32 	%f313, [%rd42+16];
	div.rn.f32 	%f314, %f313, %f362;
	st.global.f32 	[%rd42+16], %f314;
	ld.global.f32 	%f315, [%rd42+20];
	div.rn.f32 	%f316, %f315, %f362;
	st.global.f32 	[%rd42+20], %f316;
	ld.global.f32 	%f317, [%rd42+24];
	div.rn.f32 	%f318, %f317, %f362;
	st.global.f32 	[%rd42+24], %f318;
	ld.global.f32 	%f319, [%rd42+28];
	div.rn.f32 	%f320, %f319, %f362;
	st.global.f32 	[%rd42+28], %f320;
	add.s32 	%r116, %r116, 16;
	add.s32 	%r115, %r115, 16;
	setp.ne.s32 	%p22, %r116, 0;
	@%p22 bra 	$L__BB4_30;
$L__BB4_31:
	setp.eq.s32 	%p23, %r32, 0;
	@%p23 bra 	$L__BB4_40;
	and.b32  	%r44, %r56, 7;
	setp.lt.u32 	%p24, %r32, 8;
	@%p24 bra 	$L__BB4_34;
	add.s32 	%r101, %r117, %r2;
	mul.wide.s32 	%rd43, %r101, 4;
	add.s64 	%rd44, %rd1, %rd43;
	ld.global.f32 	%f321, [%rd44];
	div.rn.f32 	%f322, %f321, %f362;
	st.global.f32 	[%rd44], %f322;
	ld.global.f32 	%f323, [%rd44+4];
	div.rn.f32 	%f324, %f323, %f362;
	st.global.f32 	[%rd44+4], %f324;
	ld.global.f32 	%f325, [%rd44+8];
	div.rn.f32 	%f326, %f325, %f362;
	st.global.f32 	[%rd44+8], %f326;
	ld.global.f32 	%f327, [%rd44+12];
	div.rn.f32 	%f328, %f327, %f362;
	st.global.f32 	[%rd44+12], %f328;
	ld.global.f32 	%f329, [%rd44+16];
	div.rn.f32 	%f330, %f329, %f362;
	st.global.f32 	[%rd44+16], %f330;
	ld.global.f32 	%f331, [%rd44+20];
	div.rn.f32 	%f332, %f331, %f362;
	st.global.f32 	[%rd44+20], %f332;
	ld.global.f32 	%f333, [%rd44+24];
	div.rn.f32 	%f334, %f333, %f362;
	st.global.f32 	[%rd44+24], %f334;
	ld.global.f32 	%f335, [%rd44+28];
	div.rn.f32 	%f336, %f335, %f362;
	st.global.f32 	[%rd44+28], %f336;
	add.s32 	%r117, %r117, 8;
$L__BB4_34:
	setp.eq.s32 	%p25, %r44, 0;
	@%p25 bra 	$L__BB4_40;
	and.b32  	%r47, %r56, 3;
	setp.lt.u32 	%p26, %r44, 4;
	@%p26 bra 	$L__BB4_37;
	add.s32 	%r102, %r117, %r2;
	mul.wide.s32 	%rd45, %r102, 4;
	add.s64 	%rd46, %rd1, %rd45;
	ld.global.f32 	%f337, [%rd46];
	div.rn.f32 	%f338, %f337, %f362;
	st.global.f32 	[%rd46], %f338;
	ld.global.f32 	%f339, [%rd46+4];
	div.rn.f32 	%f340, %f339, %f362;
	st.global.f32 	[%rd46+4], %f340;
	ld.global.f32 	%f341, [%rd46+8];
	div.rn.f32 	%f342, %f341, %f362;
	st.global.f32 	[%rd46+8], %f342;
	ld.global.f32 	%f343, [%rd46+12];
	div.rn.f32 	%f344, %f343, %f362;
	st.global.f32 	[%rd46+12], %f344;
	add.s32 	%r117, %r117, 4;
$L__BB4_37:
	setp.eq.s32 	%p27, %r47, 0;
	@%p27 bra 	$L__BB4_40;
	add.s32 	%r121, %r117, %r2;
	neg.s32 	%r120, %r47;
$L__BB4_39:
	.pragma "nounroll";
	mul.wide.s32 	%rd47, %r121, 4;
	add.s64 	%rd48, %rd1, %rd47;
	ld.global.f32 	%f345, [%rd48];
	div.rn.f32 	%f346, %f345, %f362;
	st.global.f32 	[%rd48], %f346;
	add.s32 	%r121, %r121, 1;
	add.s32 	%r120, %r120, 1;
	setp.ne.s32 	%p28, %r120, 0;
	@%p28 bra 	$L__BB4_39;
$L__BB4_40:
	ret;

}
	// .globl	_Z20loss_gradient_kernelPKfPKiPfS3_ii
.visible .entry _Z20loss_gradient_kernelPKfPKiPfS3_ii(
	.param .u64 .ptr .align 1 _Z20loss_gradient_kernelPKfPKiPfS3_ii_param_0,
	.param .u64 .ptr .align 1 _Z20loss_gradient_kernelPKfPKiPfS3_ii_param_1,
	.param .u64 .ptr .align 1 _Z20loss_gradient_kernelPKfPKiPfS3_ii_param_2,
	.param .u64 .ptr .align 1 _Z20loss_gradient_kernelPKfPKiPfS3_ii_param_3,
	.param .u32 _Z20loss_gradient_kernelPKfPKiPfS3_ii_param_4,
	.param .u32 _Z20loss_gradient_kernelPKfPKiPfS3_ii_param_5
)
{
	.reg .pred 	%p<43>;
	.reg .b32 	%r<77>;
	.reg .b32 	%f<112>;
	.reg .b64 	%rd<28>;

	ld.param.u64 	%rd7, [_Z20loss_gradient_kernelPKfPKiPfS3_ii_param_0];
	ld.param.u64 	%rd5, [_Z20loss_gradient_kernelPKfPKiPfS3_ii_param_1];
	ld.param.u64 	%rd8, [_Z20loss_gradient_kernelPKfPKiPfS3_ii_param_2];
	ld.param.u64 	%rd6, [_Z20loss_gradient_kernelPKfPKiPfS3_ii_param_3];
	ld.param.u32 	%r30, [_Z20loss_gradient_kernelPKfPKiPfS3_ii_param_4];
	ld.param.u32 	%r29, [_Z20loss_gradient_kernelPKfPKiPfS3_ii_param_5];
	cvta.to.global.u64 	%rd1, %rd8;
	cvta.to.global.u64 	%rd2, %rd7;
	mov.u32 	%r31, %ctaid.x;
	mov.u32 	%r32, %ntid.x;
	mov.u32 	%r33, %tid.x;
	mad.lo.s32 	%r1, %r31, %r32, %r33;
	setp.ge.s32 	%p1, %r1, %r30;
	@%p1 bra 	$L__BB5_14;
	cvta.to.global.u64 	%rd9, %rd5;
	cvta.to.global.u64 	%rd10, %rd6;
	mul.wide.s32 	%rd11, %r1, 4;
	add.s64 	%rd12, %rd9, %rd11;
	ld.global.u32 	%r2, [%rd12];
	mul.lo.s32 	%r3, %r29, %r1;
	add.s32 	%r34, %r2, %r3;
	mul.wide.s32 	%rd13, %r34, 4;
	add.s64 	%rd14, %rd2, %rd13;
	ld.global.f32 	%f1, [%rd14];
	add.f32 	%f2, %f1, 0f322BCC77;
	setp.lt.f32 	%p2, %f2, 0f00800000;
	mul.f32 	%f3, %f2, 0f4B000000;
	selp.f32 	%f4, %f3, %f2, %p2;
	selp.f32 	%f5, 0fC1B80000, 0f00000000, %p2;
	mov.b32 	%r35, %f4;
	add.s32 	%r36, %r35, -1059760811;
	and.b32  	%r37, %r36, -8388608;
	sub.s32 	%r38, %r35, %r37;
	mov.b32 	%f6, %r38;
	cvt.rn.f32.s32 	%f7, %r37;
	fma.rn.f32 	%f8, %f7, 0f34000000, %f5;
	add.f32 	%f9, %f6, 0fBF800000;
	fma.rn.f32 	%f10, %f9, 0fBE055027, 0f3E1039F6;
	fma.rn.f32 	%f11, %f10, %f9, 0fBDF8CDCC;
	fma.rn.f32 	%f12, %f11, %f9, 0f3E0F2955;
	fma.rn.f32 	%f13, %f12, %f9, 0fBE2AD8B9;
	fma.rn.f32 	%f14, %f13, %f9, 0f3E4CED0B;
	fma.rn.f32 	%f15, %f14, %f9, 0fBE7FFF22;
	fma.rn.f32 	%f16, %f15, %f9, 0f3EAAAA78;
	fma.rn.f32 	%f17, %f16, %f9, 0fBF000000;
	mul.f32 	%f18, %f9, %f17;
	fma.rn.f32 	%f19, %f18, %f9, %f9;
	fma.rn.f32 	%f20, %f8, 0f3F317218, %f19;
	setp.gt.u32 	%p3, %r35, 2139095039;
	fma.rn.f32 	%f21, %f4, 0f7F800000, 0f7F800000;
	selp.f32 	%f22, %f21, %f20, %p3;
	setp.eq.f32 	%p4, %f4, 0f00000000;
	neg.f32 	%f23, %f22;
	selp.f32 	%f24, 0f7F800000, %f23, %p4;
	add.s64 	%rd15, %rd10, %rd11;
	st.global.f32 	[%rd15], %f24;
	setp.lt.s32 	%p5, %r29, 1;
	@%p5 bra 	$L__BB5_14;
	and.b32  	%r4, %r29, 15;
	setp.lt.u32 	%p6, %r29, 16;
	mov.b32 	%r72, 0;
	@%p6 bra 	$L__BB5_5;
	and.b32  	%r72, %r29, 2147483632;
	neg.s32 	%r69, %r2;
	add.s64 	%rd3, %rd2, 32;
	add.s64 	%rd4, %rd1, 32;
	mov.b32 	%r70, 0;
	mov.u32 	%r68, %r3;
$L__BB5_4:
	.pragma "nounroll";
	mul.wide.s32 	%rd16, %r68, 4;
	add.s64 	%rd17, %rd3, %rd16;
	add.s64 	%rd18, %rd4, %rd16;
	ld.global.f32 	%f25, [%rd17+-32];
	setp.eq.s32 	%p7, %r69, 0;
	selp.f32 	%f26, 0f3F800000, 0f00000000, %p7;
	sub.f32 	%f27, %f25, %f26;
	st.global.f32 	[%rd18+-32], %f27;
	add.s32 	%r41, %r70, 1;
	ld.global.f32 	%f28, [%rd17+-28];
	setp.eq.s32 	%p8, %r2, %r41;
	selp.f32 	%f29, 0f3F800000, 0f00000000, %p8;
	sub.f32 	%f30, %f28, %f29;
	st.global.f32 	[%rd18+-28], %f30;
	add.s32 	%r42, %r70, 2;
	ld.global.f32 	%f31, [%rd17+-24];
	setp.eq.s32 	%p9, %r2, %r42;
	selp.f32 	%f32, 0f3F800000, 0f00000000, %p9;
	sub.f32 	%f33, %f31, %f32;
	st.global.f32 	[%rd18+-24], %f33;
	add.s32 	%r43, %r70, 3;
	ld.global.f32 	%f34, [%rd17+-20];
	setp.eq.s32 	%p10, %r2, %r43;
	selp.f32 	%f35, 0f3F800000, 0f00000000, %p10;
	sub.f32 	%f36, %f34, %f35;
	st.global.f32 	[%rd18+-20], %f36;
	add.s32 	%r44, %r70, 4;
	ld.global.f32 	%f37, [%rd17+-16];
	setp.eq.s32 	%p11, %r2, %r44;
	selp.f32 	%f38, 0f3F800000, 0f00000000, %p11;
	sub.f32 	%f39, %f37, %f38;
	st.global.f32 	[%rd18+-16], %f39;
	add.s32 	%r45, %r70, 5;
	ld.global.f32 	%f40, [%rd17+-12];
	setp.eq.s32 	%p12, %r2, %r45;
	selp.f32 	%f41, 0f3F800000, 0f00000000, %p12;
	sub.f32 	%f42, %f40, %f41;
	st.global.f32 	[%rd18+-12], %f42;
	add.s32 	%r46, %r70, 6;
	ld.global.f32 	%f43, [%rd17+-8];
	setp.eq.s32 	%p13, %r2, %r46;
	selp.f32 	%f44, 0f3F800000, 0f00000000, %p13;
	sub.f32 	%f45, %f43, %f44;
	st.global.f32 	[%rd18+-8], %f45;
	add.s32 	%r47, %r70, 7;
	ld.global.f32 	%f46, [%rd17+-4];
	setp.eq.s32 	%p14, %r2, %r47;
	selp.f32 	%f47, 0f3F800000, 0f00000000, %p14;
	sub.f32 	%f48, %f46, %f47;
	st.global.f32 	[%rd18+-4], %f48;
	add.s32 	%r48, %r70, 8;
	ld.global.f32 	%f49, [%rd17];
	setp.eq.s32 	%p15, %r2, %r48;
	selp.f32 	%f50, 0f3F800000, 0f00000000, %p15;
	sub.f32 	%f51, %f49, %f50;
	st.global.f32 	[%rd18], %f51;
	add.s32 	%r49, %r70, 9;
	ld.global.f32 	%f52, [%rd17+4];
	setp.eq.s32 	%p16, %r2, %r49;
	selp.f32 	%f53, 0f3F800000, 0f00000000, %p16;
	sub.f32 	%f54, %f52, %f53;
	st.global.f32 	[%rd18+4], %f54;
	add.s32 	%r50, %r70, 10;
	ld.global.f32 	%f55, [%rd17+8];
	setp.eq.s32 	%p17, %r2, %r50;
	selp.f32 	%f56, 0f3F800000, 0f00000000, %p17;
	sub.f32 	%f57, %f55, %f56;
	st.global.f32 	[%rd18+8], %f57;
	add.s32 	%r51, %r70, 11;
	ld.global.f32 	%f58, [%rd17+12];
	setp.eq.s32 	%p18, %r2, %r51;
	selp.f32 	%f59, 0f3F800000, 0f00000000, %p18;
	sub.f32 	%f60, %f58, %f59;
	st.global.f32 	[%rd18+12], %f60;
	add.s32 	%r52, %r70, 12;
	ld.global.f32 	%f61, [%rd17+16];
	setp.eq.s32 	%p19, %r2, %r52;
	selp.f32 	%f62, 0f3F800000, 0f00000000, %p19;
	sub.f32 	%f63, %f61, %f62;
	st.global.f32 	[%rd18+16], %f63;
	add.s32 	%r53, %r70, 13;
	ld.global.f32 	%f64, [%rd17+20];
	setp.eq.s32 	%p20, %r2, %r53;
	selp.f32 	%f65, 0f3F800000, 0f00000000, %p20;
	sub.f32 	%f66, %f64, %f65;
	st.global.f32 	[%rd18+20], %f66;
	add.s32 	%r54, %r70, 14;
	ld.global.f32 	%f67, [%rd17+24];
	setp.eq.s32 	%p21, %r2, %r54;
	selp.f32 	%f68, 0f3F800000, 0f00000000, %p21;
	sub.f32 	%f69, %f67, %f68;
	st.global.f32 	[%rd18+24], %f69;
	add.s32 	%r55, %r70, 15;
	ld.global.f32 	%f70, [%rd17+28];
	setp.eq.s32 	%p22, %r2, %r55;
	selp.f32 	%f71, 0f3F800000, 0f00000000, %p22;
	sub.f32 	%f72, %f70, %f71;
	st.global.f32 	[%rd18+28], %f72;
	add.s32 	%r70, %r70, 16;
	add.s32 	%r69, %r69, 16;
	add.s32 	%r68, %r68, 16;
	setp.ne.s32 	%p23, %r70, %r72;
	@%p23 bra 	$L__BB5_4;
$L__BB5_5:
	setp.eq.s32 	%p24, %r4, 0;
	@%p24 bra 	$L__BB5_14;
	and.b32  	%r14, %r29, 7;
	setp.lt.u32 	%p25, %r4, 8;
	@%p25 bra 	$L__BB5_8;
	add.s32 	%r56, %r72, %r3;
	mul.wide.s32 	%rd19, %r56, 4;
	add.s64 	%rd20, %rd2, %rd19;
	ld.global.f32 	%f73, [%rd20];
	setp.eq.s32 	%p26, %r2, %r72;
	selp.f32 	%f74, 0f3F800000, 0f00000000, %p26;
	sub.f32 	%f75, %f73, %f74;
	add.s64 	%rd21, %rd1, %rd19;
	st.global.f32 	[%rd21], %f75;
	add.s32 	%r57, %r72, 1;
	ld.global.f32 	%f76, [%rd20+4];
	setp.eq.s32 	%p27, %r2, %r57;
	selp.f32 	%f77, 0f3F800000, 0f00000000, %p27;
	sub.f32 	%f78, %f76, %f77;
	st.global.f32 	[%rd21+4], %f78;
	add.s32 	%r58, %r72, 2;
	ld.global.f32 	%f79, [%rd20+8];
	setp.eq.s32 	%p28, %r2, %r58;
	selp.f32 	%f80, 0f3F800000, 0f00000000, %p28;
	sub.f32 	%f81, %f79, %f80;
	st.global.f32 	[%rd21+8], %f81;
	add.s32 	%r59, %r72, 3;
	ld.global.f32 	%f82, [%rd20+12];
	setp.eq.s32 	%p29, %r2, %r59;
	selp.f32 	%f83, 0f3F800000, 0f00000000, %p29;
	sub.f32 	%f84, %f82, %f83;
	st.global.f32 	[%rd21+12], %f84;
	add.s32 	%r60, %r72, 4;
	ld.global.f32 	%f85, [%rd20+16];
	setp.eq.s32 	%p30, %r2, %r60;
	selp.f32 	%f86, 0f3F800000, 0f00000000, %p30;
	sub.f32 	%f87, %f85, %f86;
	st.global.f32 	[%rd21+16], %f87;
	add.s32 	%r61, %r72, 5;
	ld.global.f32 	%f88, [%rd20+20];
	setp.eq.s32 	%p31, %r2, %r61;
	selp.f32 	%f89, 0f3F800000, 0f00000000, %p31;
	sub.f32 	%f90, %f88, %f89;
	st.global.f32 	[%rd21+20], %f90;
	add.s32 	%r62, %r72, 6;
	ld.global.f32 	%f91, [%rd20+24];
	setp.eq.s32 	%p32, %r2, %r62;
	selp.f32 	%f92, 0f3F800000, 0f00000000, %p32;
	sub.f32 	%f93, %f91, %f92;
	st.global.f32 	[%rd21+24], %f93;
	add.s32 	%r63, %r72, 7;
	ld.global.f32 	%f94, [%rd20+28];
	setp.eq.s32 	%p33, %r2, %r63;
	selp.f32 	%f95, 0f3F800000, 0f00000000, %p33;
	sub.f32 	%f96, %f94, %f95;
	st.global.f32 	[%rd21+28], %f96;
	add.s32 	%r72, %r72, 8;
$L__BB5_8:
	setp.eq.s32 	%p34, %r14, 0;
	@%p34 bra 	$L__BB5_14;
	and.b32  	%r17, %r29, 3;
	setp.lt.u32 	%p35, %r14, 4;
	@%p35 bra 	$L__BB5_11;
	add.s32 	%r64, %r72, %r3;
	mul.wide.s32 	%rd22, %r64, 4;
	add.s64 	%rd23, %rd2, %rd22;
	ld.global.f32 	%f97, [%rd23];
	setp.eq.s32 	%p36, %r2, %r72;
	selp.f32 	%f98, 0f3F800000, 0f00000000, %p36;
	sub.f32 	%f99, %f97, %f98;
	add.s64 	%rd24, %rd1, %rd22;
	st.global.f32 	[%rd24], %f99;
	add.s32 	%r65, %r72, 1;
	ld.global.f32 	%f100, [%rd23+4];
	setp.eq.s32 	%p37, %r2, %r65;
	selp.f32 	%f101, 0f3F800000, 0f00000000, %p37;
	sub.f32 	%f102, %f100, %f101;
	st.global.f32 	[%rd24+4], %f102;
	add.s32 	%r66, %r72, 2;
	ld.global.f32 	%f103, [%rd23+8];
	setp.eq.s32 	%p38, %r2, %r66;
	selp.f32 	%f104, 0f3F800000, 0f00000000, %p38;
	sub.f32 	%f105, %f103, %f104;
	st.global.f32 	[%rd24+8], %f105;
	add.s32 	%r67, %r72, 3;
	ld.global.f32 	%f106, [%rd23+12];
	setp.eq.s32 	%p39, %r2, %r67;
	selp.f32 	%f107, 0f3F800000, 0f00000000, %p39;
	sub.f32 	%f108, %f106, %f107;
	st.global.f32 	[%rd24+12], %f108;
	add.s32 	%r72, %r72, 4;
$L__BB5_11:
	setp.eq.s32 	%p40, %r17, 0;
	@%p40 bra 	$L__BB5_14;
	sub.s32 	%r76, %r72, %r2;
	add.s32 	%r75, %r72, %r3;
	neg.s32 	%r74, %r17;
$L__BB5_13:
	.pragma "nounroll";
	mul.wide.s32 	%rd25, %r75, 4;
	add.s64 	%rd26, %rd1, %rd25;
	add.s64 	%rd27, %rd2, %rd25;
	ld.global.f32 	%f109, [%rd27];
	setp.eq.s32 	%p41, %r76, 0;
	selp.f32 	%f110, 0f3F800000, 0f00000000, %p41;
	sub.f32 	%f111, %f109, %f110;
	st.global.f32 	[%rd26], %f111;
	add.s32 	%r76, %r76, 1;
	add.s32 	%r75, %r75, 1;
	add.s32 	%r74, %r74, 1;
	setp.ne.s32 	%p42, %r74, 0;
	@%p42 bra 	$L__BB5_13;
$L__BB5_14:
	ret;

}
	// .globl	_Z15accuracy_kernelPKfPKiPiii
.visible .entry _Z15accuracy_kernelPKfPKiPiii(
	.param .u64 .ptr .align 1 _Z15accuracy_kernelPKfPKiPiii_param_0,
	.param .u64 .ptr .align 1 _Z15accuracy_kernelPKfPKiPiii_param_1,
	.param .u64 .ptr .align 1 _Z15accuracy_kernelPKfPKiPiii_param_2,
	.param .u32 _Z15accuracy_kernelPKfPKiPiii_param_3,
	.param .u32 _Z15accuracy_kernelPKfPKiPiii_param_4
)
{
	.reg .pred 	%p<41>;
	.reg .b32 	%r<114>;
	.reg .b32 	%f<70>;
	.reg .b64 	%rd<22>;

	ld.param.u64 	%rd4, [_Z15accuracy_kernelPKfPKiPiii_param_0];
	ld.param.u64 	%rd5, [_Z15accuracy_kernelPKfPKiPiii_param_1];
	ld.param.u64 	%rd6, [_Z15accuracy_kernelPKfPKiPiii_param_2];
	ld.param.u32 	%r35, [_Z15accuracy_kernelPKfPKiPiii_param_3];
	ld.param.u32 	%r34, [_Z15accuracy_kernelPKfPKiPiii_param_4];
	mov.u32 	%r36, %ctaid.x;
	mov.u32 	%r37, %ntid.x;
	mov.u32 	%r38, %tid.x;
	mad.lo.s32 	%r1, %r36, %r37, %r38;
	setp.ge.s32 	%p1, %r1, %r35;
	@%p1 bra 	$L__BB6_16;
	cvta.to.global.u64 	%rd1, %rd4;
	mul.lo.s32 	%r2, %r34, %r1;
	setp.lt.s32 	%p2, %r34, 2;
	mov.b32 	%r113, 0;
	@%p2 bra 	$L__BB6_15;
	mul.wide.s32 	%rd7, %r2, 4;
	add.s64 	%rd2, %rd1, %rd7;
	ld.global.f32 	%f67, [%rd2];
	add.s32 	%r3, %r34, -1;
	add.s32 	%r43, %r34, -2;
	and.b32  	%r4, %r3, 15;
	setp.lt.u32 	%p3, %r43, 15;
	mov.b32 	%r113, 0;
	mov.b32 	%r105, 1;
	@%p3 bra 	$L__BB6_6;
	and.b32  	%r5, %r3, -16;
	mov.b32 	%r99, 0;
	mov.u32 	%r113, %r99;
$L__BB6_4:
	.pragma "nounroll";
	add.s32 	%r45, %r99, 1;
	mul.wide.s32 	%rd8, %r45, 4;
	add.s64 	%rd9, %rd2, %rd8;
	ld.global.f32 	%f11, [%rd9];
	setp.gt.f32 	%p4, %f11, %f67;
	selp.b32 	%r46, %r45, %r113, %p4;
	selp.f32 	%f12, %f11, %f67, %p4;
	ld.global.f32 	%f13, [%rd9+4];
	setp.gt.f32 	%p5, %f13, %f12;
	add.s32 	%r47, %r99, 2;
	selp.b32 	%r48, %r47, %r46, %p5;
	selp.f32 	%f14, %f13, %f12, %p5;
	ld.global.f32 	%f15, [%rd9+8];
	setp.gt.f32 	%p6, %f15, %f14;
	add.s32 	%r49, %r99, 3;
	selp.b32 	%r50, %r49, %r48, %p6;
	selp.f32 	%f16, %f15, %f14, %p6;
	ld.global.f32 	%f17, [%rd9+12];
	setp.gt.f32 	%p7, %f17, %f16;
	add.s32 	%r51, %r99, 4;
	selp.b32 	%r52, %r51, %r50, %p7;
	selp.f32 	%f18, %f17, %f16, %p7;
	ld.global.f32 	%f19, [%rd9+16];
	setp.gt.f32 	%p8, %f19, %f18;
	add.s32 	%r53, %r99, 5;
	selp.b32 	%r54, %r53, %r52, %p8;
	selp.f32 	%f20, %f19, %f18, %p8;
	ld.global.f32 	%f21, [%rd9+20];
	setp.gt.f32 	%p9, %f21, %f20;
	add.s32 	%r55, %r99, 6;
	selp.b32 	%r56, %r55, %r54, %p9;
	selp.f32 	%f22, %f21, %f20, %p9;
	ld.global.f32 	%f23, [%rd9+24];
	setp.gt.f32 	%p10, %f23, %f22;
	add.s32 	%r57, %r99, 7;
	selp.b32 	%r58, %r57, %r56, %p10;
	selp.f32 	%f24, %f23, %f22, %p10;
	ld.global.f32 	%f25, [%rd9+28];
	setp.gt.f32 	%p11, %f25, %f24;
	add.s32 	%r59, %r99, 8;
	selp.b32 	%r60, %r59, %r58, %p11;
	selp.f32 	%f26, %f25, %f24, %p11;
	ld.global.f32 	%f27, [%rd9+32];
	setp.gt.f32 	%p12, %f27, %f26;
	add.s32 	%r61, %r99, 9;
	selp.b32 	%r62, %r61, %r60, %p12;
	selp.f32 	%f28, %f27, %f26, %p12;
	ld.global.f32 	%f29, [%rd9+36];
	setp.gt.f32 	%p13, %f29, %f28;
	add.s32 	%r63, %r99, 10;
	selp.b32 	%r64, %r63, %r62, %p13;
	selp.f32 	%f30, %f29, %f28, %p13;
	ld.global.f32 	%f31, [%rd9+40];
	setp.gt.f32 	%p14, %f31, %f30;
	add.s32 	%r65, %r99, 11;
	selp.b32 	%r66, %r65, %r64, %p14;
	selp.f32 	%f32, %f31, %f30, %p14;
	ld.global.f32 	%f33, [%rd9+44];
	setp.gt.f32 	%p15, %f33, %f32;
	add.s32 	%r67, %r99, 12;
	selp.b32 	%r68, %r67, %r66, %p15;
	selp.f32 	%f34, %f33, %f32, %p15;
	ld.global.f32 	%f35, [%rd9+48];
	setp.gt.f32 	%p16, %f35, %f34;
	add.s32 	%r69, %r99, 13;
	selp.b32 	%r70, %r69, %r68, %p16;
	selp.f32 	%f36, %f35, %f34, %p16;
	ld.global.f32 	%f37, [%rd9+52];
	setp.gt.f32 	%p17, %f37, %f36;
	add.s32 	%r71, %r99, 14;
	selp.b32 	%r72, %r71, %r70, %p17;
	selp.f32 	%f38, %f37, %f36, %p17;
	ld.global.f32 	%f39, [%rd9+56];
	setp.gt.f32 	%p18, %f39, %f38;
	add.s32 	%r73, %r99, 15;
	selp.b32 	%r74, %r73, %r72, %p18;
	selp.f32 	%f40, %f39, %f38, %p18;
	ld.global.f32 	%f41, [%rd9+60];
	setp.gt.f32 	%p19, %f41, %f40;
	add.s32 	%r99, %r99, 16;
	selp.b32 	%r113, %r99, %r74, %p19;
	selp.f32 	%f67, %f41, %f40, %p19;
	setp.ne.s32 	%p20, %r99, %r5;
	@%p20 bra 	$L__BB6_4;
	add.s32 	%r105, %r99, 1;
$L__BB6_6:
	setp.eq.s32 	%p21, %r4, 0;
	@%p21 bra 	$L__BB6_15;
	and.b32  	%r14, %r3, 7;
	setp.lt.u32 	%p22, %r4, 8;
	@%p22 bra 	$L__BB6_9;
	mul.wide.s32 	%rd10, %r105, 4;
	add.s64 	%rd11, %rd2, %rd10;
	ld.global.f32 	%f42, [%rd11];
	setp.gt.f32 	%p23, %f42, %f67;
	selp.b32 	%r76, %r105, %r113, %p23;
	selp.f32 	%f43, %f42, %f67, %p23;
	add.s32 	%r77, %r105, 1;
	ld.global.f32 	%f44, [%rd11+4];
	setp.gt.f32 	%p24, %f44, %f43;
	selp.b32 	%r78, %r77, %r76, %p24;
	selp.f32 	%f45, %f44, %f43, %p24;
	add.s32 	%r79, %r105, 2;
	ld.global.f32 	%f46, [%rd11+8];
	setp.gt.f32 	%p25, %f46, %f45;
	selp.b32 	%r80, %r79, %r78, %p25;
	selp.f32 	%f47, %f46, %f45, %p25;
	add.s32 	%r81, %r105, 3;
	ld.global.f32 	%f48, [%rd11+12];
	setp.gt.f32 	%p26, %f48, %f47;
	selp.b32 	%r82, %r81, %r80, %p26;
	selp.f32 	%f49, %f48, %f47, %p26;
	add.s32 	%r83, %r105, 4;
	ld.global.f32 	%f50, [%rd11+16];
	setp.gt.f32 	%p27, %f50, %f49;
	selp.b32 	%r84, %r83, %r82, %p27;
	selp.f32 	%f51, %f50, %f49, %p27;
	add.s32 	%r85, %r105, 5;
	ld.global.f32 	%f52, [%rd11+20];
	setp.gt.f32 	%p28, %f52, %f51;
	selp.b32 	%r86, %r85, %r84, %p28;
	selp.f32 	%f53, %f52, %f51, %p28;
	add.s32 	%r87, %r105, 6;
	ld.global.f32 	%f54, [%rd11+24];
	setp.gt.f32 	%p29, %f54, %f53;
	selp.b32 	%r88, %r87, %r86, %p29;
	selp.f32 	%f55, %f54, %f53, %p29;
	add.s32 	%r89, %r105, 7;
	ld.global.f32 	%f56, [%rd11+28];
	setp.gt.f32 	%p30, %f56, %f55;
	selp.b32 	%r113, %r89, %r88, %p30;
	selp.f32 	%f67, %f56, %f55, %p30;
	add.s32 	%r105, %r105, 8;
$L__BB6_9:
	setp.eq.s32 	%p31, %r14, 0;
	@%p31 bra 	$L__BB6_15;
	and.b32  	%r20, %r3, 3;
	setp.lt.u32 	%p32, %r14, 4;
	@%p32 bra 	$L__BB6_12;
	mul.wide.s32 	%rd12, %r105, 4;
	add.s64 	%rd13, %rd2, %rd12;
	ld.global.f32 	%f57, [%rd13];
	setp.gt.f32 	%p33, %f57, %f67;
	selp.b32 	%r91, %r105, %r113, %p33;
	selp.f32 	%f58, %f57, %f67, %p33;
	add.s32 	%r92, %r105, 1;
	ld.global.f32 	%f59, [%rd13+4];
	setp.gt.f32 	%p34, %f59, %f58;
	selp.b32 	%r93, %r92, %r91, %p34;
	selp.f32 	%f60, %f59, %f58, %p34;
	add.s32 	%r94, %r105, 2;
	ld.global.f32 	%f61, [%rd13+8];
	setp.gt.f32 	%p35, %f61, %f60;
	selp.b32 	%r95, %r94, %r93, %p35;
	selp.f32 	%f62, %f61, %f60, %p35;
	add.s32 	%r96, %r105, 3;
	ld.global.f32 	%f63, [%rd13+12];
	setp.gt.f32 	%p36, %f63, %f62;
	selp.b32 	%r113, %r96, %r95, %p36;
	selp.f32 	%f67, %f63, %f62, %p36;
	add.s32 	%r105, %r105, 4;
$L__BB6_12:
	setp.eq.s32 	%p37, %r20, 0;
	@%p37 bra 	$L__BB6_15;
	neg.s32 	%r110, %r20;
$L__BB6_14:
	.pragma "nounroll";
	mul.wide.s32 	%rd15, %r105, 4;
	add.s64 	%rd16, %rd2, %rd15;
	ld.global.f32 	%f64, [%rd16];
	setp.gt.f32 	%p38, %f64, %f67;
	selp.b32 	%r113, %r105, %r113, %p38;
	selp.f32 	%f67, %f64, %f67, %p38;
	add.s32 	%r105, %r105, 1;
	add.s32 	%r110, %r110, 1;
	setp.ne.s32 	%p39, %r110, 0;
	@%p39 bra 	$L__BB6_14;
$L__BB6_15:
	cvta.to.global.u64 	%rd17, %rd5;
	mul.wide.s32 	%rd18, %r1, 4;
	add.s64 	%rd19, %rd17, %rd18;
	ld.global.u32 	%r97, [%rd19];
	setp.eq.s32 	%p40, %r113, %r97;
	selp.u32 	%r98, 1, 0, %p40;
	cvta.to.global.u64 	%rd20, %rd6;
	add.s64 	%rd21, %rd20, %rd18;
	st.global.u32 	[%rd21], %r98;
$L__BB6_16:
	ret;

}
	// .globl	_Z18hidden_grad_kernelPKfS0_Pfiii
.visible .entry _Z18hidden_grad_kernelPKfS0_Pfiii(
	.param .u64 .ptr .align 1 _Z18hidden_grad_kernelPKfS0_Pfiii_param_0,
	.param .u64 .ptr .align 1 _Z18hidden_grad_kernelPKfS0_Pfiii_param_1,
	.param .u64 .ptr .align 1 _Z18hidden_grad_kernelPKfS0_Pfiii_param_2,
	.param .u32 _Z18hidden_grad_kernelPKfS0_Pfiii_param_3,
	.param .u32 _Z18hidden_grad_kernelPKfS0_Pfiii_param_4,
	.param .u32 _Z18hidden_grad_kernelPKfS0_Pfiii_param_5
)
{
	.reg .pred 	%p<11>;
	.reg .b32 	%r<31>;
	.reg .b32 	%f<68>;
	.reg .b64 	%rd<44>;

	ld.param.u64 	%rd12, [_Z18hidden_grad_kernelPKfS0_Pfiii_param_0];
	ld.param.u64 	%rd13, [_Z18hidden_grad_kernelPKfS0_Pfiii_param_1];
	ld.param.u64 	%rd11, [_Z18hidden_grad_kernelPKfS0_Pfiii_param_2];
	ld.param.u32 	%r15, [_Z18hidden_grad_kernelPKfS0_Pfiii_param_3];
	ld.param.u32 	%r13, [_Z18hidden_grad_kernelPKfS0_Pfiii_param_4];
	ld.param.u32 	%r14, [_Z18hidden_grad_kernelPKfS0_Pfiii_param_5];
	cvta.to.global.u64 	%rd1, %rd13;
	cvta.to.global.u64 	%rd2, %rd12;
	mov.u32 	%r16, %ctaid.x;
	mov.u32 	%r17, %ntid.x;
	mov.u32 	%r18, %tid.x;
	mad.lo.s32 	%r1, %r16, %r17, %r18;
	mul.lo.s32 	%r19, %r13, %r15;
	setp.ge.s32 	%p1, %r1, %r19;
	@%p1 bra 	$L__BB7_14;
	div.s32 	%r20, %r1, %r13;
	mul.lo.s32 	%r21, %r20, %r13;
	sub.s32 	%r22, %r1, %r21;
	mul.lo.s32 	%r23, %r20, %r14;
	cvt.s64.s32 	%rd3, %r23;
	mul.lo.s32 	%r24, %r22, %r14;
	cvt.s64.s32 	%rd4, %r24;
	setp.lt.s32 	%p2, %r14, 1;
	mov.f32 	%f67, 0f00000000;
	@%p2 bra 	$L__BB7_13;
	and.b32  	%r2, %r14, 7;
	setp.lt.u32 	%p3, %r14, 8;
	mov.f32 	%f67, 0f00000000;
	mov.b32 	%r29, 0;
	@%p3 bra 	$L__BB7_5;
	and.b32  	%r29, %r14, 2147483640;
	neg.s32 	%r27, %r29;
	shl.b64 	%rd14, %rd3, 2;
	add.s64 	%rd15, %rd14, %rd2;
	add.s64 	%rd43, %rd15, 16;
	shl.b64 	%rd16, %rd4, 2;
	add.s64 	%rd17, %rd16, %rd1;
	add.s64 	%rd42, %rd17, 16;
	mov.f32 	%f67, 0f00000000;
$L__BB7_4:
	.pragma "nounroll";
	ld.global.nc.f32 	%f17, [%rd43+-16];
	ld.global.nc.f32 	%f18, [%rd42+-16];
	fma.rn.f32 	%f19, %f17, %f18, %f67;
	ld.global.nc.f32 	%f20, [%rd43+-12];
	ld.global.nc.f32 	%f21, [%rd42+-12];
	fma.rn.f32 	%f22, %f20, %f21, %f19;
	ld.global.nc.f32 	%f23, [%rd43+-8];
	ld.global.nc.f32 	%f24, [%rd42+-8];
	fma.rn.f32 	%f25, %f23, %f24, %f22;
	ld.global.nc.f32 	%f26, [%rd43+-4];
	ld.global.nc.f32 	%f27, [%rd42+-4];
	fma.rn.f32 	%f28, %f26, %f27, %f25;
	ld.global.nc.f32 	%f29, [%rd43];
	ld.global.nc.f32 	%f30, [%rd42];
	fma.rn.f32 	%f31, %f29, %f30, %f28;
	ld.global.nc.f32 	%f32, [%rd43+4];
	ld.global.nc.f32 	%f33, [%rd42+4];
	fma.rn.f32 	%f34, %f32, %f33, %f31;
	ld.global.nc.f32 	%f35, [%rd43+8];
	ld.global.nc.f32 	%f36, [%rd42+8];
	fma.rn.f32 	%f37, %f35, %f36, %f34;
	ld.global.nc.f32 	%f38, [%rd43+12];
	ld.global.nc.f32 	%f39, [%rd42+12];
	fma.rn.f32 	%f67, %f38, %f39, %f37;
	add.s32 	%r27, %r27, 8;
	add.s64 	%rd43, %rd43, 32;
	add.s64 	%rd42, %rd42, 32;
	setp.ne.s32 	%p4, %r27, 0;
	@%p4 bra 	$L__BB7_4;
$L__BB7_5:
	setp.eq.s32 	%p5, %r2, 0;
	@%p5 bra 	$L__BB7_13;
	and.b32  	%r8, %r14, 3;
	setp.lt.u32 	%p6, %r2, 4;
	@%p6 bra 	$L__BB7_8;
	cvt.u64.u32 	%rd18, %r29;
	add.s64 	%rd19, %rd18, %rd3;
	shl.b64 	%rd20, %rd19, 2;
	add.s64 	%rd21, %rd2, %rd20;
	ld.global.nc.f32 	%f41, [%rd21];
	add.s64 	%rd22, %rd18, %rd4;
	shl.b64 	%rd23, %rd22, 2;
	add.s64 	%rd24, %rd1, %rd23;
	ld.global.nc.f32 	%f42, [%rd24];
	fma.rn.f32 	%f43, %f41, %f42, %f67;
	ld.global.nc.f32 	%f44, [%rd21+4];
	ld.global.nc.f32 	%f45, [%rd24+4];
	fma.rn.f32 	%f46, %f44, %f45, %f43;
	ld.global.nc.f32 	%f47, [%rd21+8];
	ld.global.nc.f32 	%f48, [%rd24+8];
	fma.rn.f32 	%f49, %f47, %f48, %f46;
	ld.global.nc.f32 	%f50, [%rd21+12];
	ld.global.nc.f32 	%f51, [%rd24+12];
	fma.rn.f32 	%f67, %f50, %f51, %f49;
	add.s32 	%r29, %r29, 4;
$L__BB7_8:
	setp.eq.s32 	%p7, %r8, 0;
	@%p7 bra 	$L__BB7_13;
	setp.eq.s32 	%p8, %r8, 1;
	@%p8 bra 	$L__BB7_11;
	cvt.u64.u32 	%rd25, %r29;
	add.s64 	%rd26, %rd25, %rd3;
	shl.b64 	%rd27, %rd26, 2;
	add.s64 	%rd28, %rd2, %rd27;
	ld.global.nc.f32 	%f53, [%rd28];
	add.s64 	%rd29, %rd25, %rd4;
	shl.b64 	%rd30, %rd29, 2;
	add.s64 	%rd31, %rd1, %rd30;
	ld.global.nc.f32 	%f54, [%rd31];
	fma.rn.f32 	%f55, %f53, %f54, %f67;
	ld.global.nc.f32 	%f56, [%rd28+4];
	ld.global.nc.f32 	%f57, [%rd31+4];
	fma.rn.f32 	%f67, %f56, %f57, %f55;
	add.s32 	%r29, %r29, 2;
$L__BB7_11:
	and.b32  	%r26, %r14, 1;
	setp.eq.b32 	%p9, %r26, 1;
	not.pred 	%p10, %p9;
	@%p10 bra 	$L__BB7_13;
	cvt.u64.u32 	%rd32, %r29;
	add.s64 	%rd33, %rd32, %rd3;
	shl.b64 	%rd34, %rd33, 2;
	add.s64 	%rd35, %rd2, %rd34;
	ld.global.nc.f32 	%f58, [%rd35];
	add.s64 	%rd36, %rd32, %rd4;
	shl.b64 	%rd37, %rd36, 2;
	add.s64 	%rd38, %rd1, %rd37;
	ld.global.nc.f32 	%f59, [%rd38];
	fma.rn.f32 	%f67, %f58, %f59, %f67;
$L__BB7_13:
	cvta.to.global.u64 	%rd39, %rd11;
	mul.wide.s32 	%rd40, %r1, 4;
	add.s64 	%rd41, %rd39, %rd40;
	st.global.f32 	[%rd41], %f67;
$L__BB7_14:
	ret;

}


// ===== COMPILED SASS (sm_100) =====

	.target	sm_100

	.elftype	@"ET_EXEC"


//--------------------- .note.nv.tkinfo           --------------------------
	.section	.note.nv.tkinfo,"",@"SHT_NOTE"
	.sectionflags	@"SHF_NOTE_NV_TKINFO"
	.tkinfo
        /*0018*/ 	.word	0x00000002
        /*0030*/ 	.string	""
        /*0030*/ 	.string	"ptxas"
        /*0030*/ 	.string	"Cuda compilation tools, release 13.0, V13.0.88"
        /*0030*/ 	.string	"Build cuda_13.0.r13.0/compiler.36424714_0"
        /*0030*/ 	.string	"-arch sm_100 -m 64 "



//--------------------- .note.nv.cuinfo           --------------------------
	.section	.note.nv.cuinfo,"",@"SHT_NOTE"
	.sectionflags	@"SHF_NOTE_NV_CUINFO"
        /*0018*/ 	.short	0x0002
        /*001a*/ 	.short	0x0064
        /*001c*/ 	.short	0x0082
	.zero		2


//--------------------- .nv.info                  --------------------------
	.section	.nv.info,"",@"SHT_CUDA_INFO"
	.align	4


	//----- nvinfo : EIATTR_REGCOUNT
	.align		4
        /*0000*/ 	.byte	0x04, 0x2f
        /*0002*/ 	.short	(.L_1 - .L_0)
	.align		4
.L_0:
        /*0004*/ 	.word	index@(_Z17leaky_relu_kernelPfif)
        /*0008*/ 	.word	0x00000008


	//----- nvinfo : EIATTR_FRAME_SIZE
	.align		4
.L_1:
        /*000c*/ 	.byte	0x04, 0x11
        /*000e*/ 	.short	(.L_3 - .L_2)
	.align		4
.L_2:
        /*0010*/ 	.word	index@(_Z17leaky_relu_kernelPfif)
        /*0014*/ 	.word	0x00000000


	//----- nvinfo : EIATTR_REGCOUNT
	.align		4
.L_3:
        /*0018*/ 	.byte	0x04, 0x2f
        /*001a*/ 	.short	(.L_5 - .L_4)
	.align		4
.L_4:
        /*001c*/ 	.word	index@(_Z14forward_kernelPfS_S_S_iii)
        /*0020*/ 	.word	0x00000020


	//----- nvinfo : EIATTR_FRAME_SIZE
	.align		4
.L_5:
        /*0024*/ 	.byte	0x04, 0x11
        /*0026*/ 	.short	(.L_7 - .L_6)
	.align		4
.L_6:
        /*0028*/ 	.word	index@(_Z14forward_kernelPfS_S_S_iii)
        /*002c*/ 	.word	0x00000000


	//----- nvinfo : EIATTR_REGCOUNT
	.align		4
.L_7:
        /*0030*/ 	.byte	0x04, 0x2f
        /*0032*/ 	.short	(.L_9 - .L_8)
	.align		4
.L_8:
        /*0034*/ 	.word	index@(_Z26leaky_relu_backward_kernelPfS_if)
        /*0038*/ 	.word	0x00000008


	//----- nvinfo : EIATTR_FRAME_SIZE
	.align		4
.L_9:
        /*003c*/ 	.byte	0x04, 0x11
        /*003e*/ 	.short	(.L_11 - .L_10)
	.align		4
.L_10:
        /*0040*/ 	.word	index@(_Z26leaky_relu_backward_kernelPfS_if)
        /*0044*/ 	.word	0x00000000


	//----- nvinfo : EIATTR_REGCOUNT
	.align		4
.L_11:
        /*0048*/ 	.byte	0x04, 0x2f
        /*004a*/ 	.short	(.L_13 - .L_12)
	.align		4
.L_12:
        /*004c*/ 	.word	index@(_Z15backward_kernelPfS_S_S_iiibf)
        /*0050*/ 	.word	0x00000020


	//----- nvinfo : EIATTR_FRAME_SIZE
	.align		4
.L_13:
        /*0054*/ 	.byte	0x04, 0x11
        /*0056*/ 	.short	(.L_15 - .L_14)
	.align		4
.L_14:
        /*0058*/ 	.word	index@($__internal_1_$__cuda_sm3x_div_rn_noftz_f32_slowpath)
        /*005c*/ 	.word	0x00000000


	//----- nvinfo : EIATTR_FRAME_SIZE
	.align		4
.L_15:
        /*0060*/ 	.byte	0x04, 0x11
        /*0062*/ 	.short	(.L_17 - .L_16)
	.align		4
.L_16:
        /*0064*/ 	.word	index@(_Z15backward_kernelPfS_S_S_iiibf)
        /*0068*/ 	.word	0x00000000


	//----- nvinfo : EIATTR_REGCOUNT
	.align		4
.L_17:
        /*006c*/ 	.byte	0x04, 0x2f
        /*006e*/ 	.short	(.L_19 - .L_18)
	.align		4
.L_18:
        /*0070*/ 	.word	index@(_Z14softmax_kernelPfS_ii)
        /*0074*/ 	.word	0x0000001e


	//----- nvinfo : EIATTR_FRAME_SIZE
	.align		4
.L_19:
        /*0078*/ 	.byte	0x04, 0x11
        /*007a*/ 	.short	(.L_21 - .L_20)
	.align		4
.L_20:
        /*007c*/ 	.word	index@($__internal_0_$__cuda_sm3x_div_rn_noftz_f32_slowpath)
        /*0080*/ 	.word	0x00000000


	//----- nvinfo : EIATTR_FRAME_SIZE
	.align		4
.L_21:
        /*0084*/ 	.byte	0x04, 0x11
        /*0086*/ 	.short	(.L_23 - .L_22)
	.align		4
.L_22:
        /*0088*/ 	.word	index@(_Z14softmax_kernelPfS_ii)
        /*008c*/ 	.word	0x00000000


	//----- nvinfo : EIATTR_REGCOUNT
	.align		4
.L_23:
        /*0090*/ 	.byte	0x04, 0x2f
        /*0092*/ 	.short	(.L_25 - .L_24)
	.align		4
.L_24:
        /*0094*/ 	.word	index@(_Z20loss_gradient_kernelPKfPKiPfS3_ii)
        /*0098*/ 	.word	0x00000014


	//----- nvinfo : EIATTR_FRAME_SIZE
	.align		4
.L_25:
        /*009c*/ 	.byte	0x04, 0x11
        /*009e*/ 	.short	(.L_27 - .L_26)
	.align		4
.L_26:
        /*00a0*/ 	.word	index@(_Z20loss_gradient_kernelPKfPKiPfS3_ii)
        /*00a4*/ 	.word	0x00000000


	//----- nvinfo : EIATTR_REGCOUNT
	.align		4
.L_27:
        /*00a8*/ 	.byte	0x04, 0x2f
        /*00aa*/ 	.short	(.L_29 - .L_28)
	.align		4
.L_28:
        /*00ac*/ 	.word	index@(_Z15accuracy_kernelPKfPKiPiii)
        /*00b0*/ 	.word	0x0000001f


	//----- nvinfo : EIATTR_FRAME_SIZE
	.align		4
.L_29:
        /*00b4*/ 	.byte	0x04, 0x11
        /*00b6*/ 	.short	(.L_31 - .L_30)
	.align		4
.L_30:
        /*00b8*/ 	.word	index@(_Z15accuracy_kernelPKfPKiPiii)
        /*00bc*/ 	.word	0x00000000


	//----- nvinfo : EIATTR_REGCOUNT
	.align		4
.L_31:
        /*00c0*/ 	.byte	0x04, 0x2f
        /*00c2*/ 	.short	(.L_33 - .L_32)
	.align		4
.L_32:
        /*00c4*/ 	.word	index@(_Z18hidden_grad_kernelPKfS0_Pfiii)
        /*00c8*/ 	.word	0x0000001e


	//----- nvinfo : EIATTR_FRAME_SIZE
	.align		4
.L_33:
        /*00cc*/ 	.byte	0x04, 0x11
        /*00ce*/ 	.short	(.L_35 - .L_34)
	.align		4
.L_34:
        /*00d0*/ 	.word	index@(_Z18hidden_grad_kernelPKfS0_Pfiii)
        /*00d4*/ 	.word	0x00000000


	//----- nvinfo : EIATTR_MIN_STACK_SIZE
	.align		4
.L_35:
        /*00d8*/ 	.byte	0x04, 0x12
        /*00da*/ 	.short	(.L_37 - .L_36)
	.align		4
.L_36:
        /*00dc*/ 	.word	index@(_Z18hidden_grad_kernelPKfS0_Pfiii)
        /*00e0*/ 	.word	0x00000000


	//----- nvinfo : EIATTR_MIN_STACK_SIZE
	.align		4
.L_37:
        /*00e4*/ 	.byte	0x04, 0x12
        /*00e6*/ 	.short	(.L_39 - .L_38)
	.align		4
.L_38:
        /*00e8*/ 	.word	index@(_Z15accuracy_kernelPKfPKiPiii)
        /*00ec*/ 	.word	0x00000000


	//----- nvinfo : EIATTR_MIN_STACK_SIZE
	.align		4
.L_39:
        /*00f0*/ 	.byte	0x04, 0x12
        /*00f2*/ 	.short	(.L_41 - .L_40)
	.align		4
.L_40:
        /*00f4*/ 	.word	index@(_Z20loss_gradient_kernelPKfPKiPfS3_ii)
        /*00f8*/ 	.word	0x00000000


	//----- nvinfo : EIATTR_MIN_STACK_SIZE
	.align		4
.L_41:
        /*00fc*/ 	.byte	0x04, 0x12
        /*00fe*/ 	.short	(.L_43 - .L_42)
	.align		4
.L_42:
        /*0100*/ 	.word	index@(_Z14softmax_kernelPfS_ii)
        /*0104*/ 	.word	0x00000000


	//----- nvinfo : EIATTR_MIN_STACK_SIZE
	.align		4
.L_43:
        /*0108*/ 	.byte	0x04, 0x12
        /*010a*/ 	.short	(.L_45 - .L_44)
	.align		4
.L_44:
        /*010c*/ 	.word	index@(_Z15backward_kernelPfS_S_S_iiibf)
        /*0110*/ 	.word	0x00000000


	//----- nvinfo : EIATTR_MIN_STACK_SIZE
	.align		4
.L_45:
        /*0114*/ 	.byte	0x04, 0x12
        /*0116*/ 	.short	(.L_47 - .L_46)
	.align		4
.L_46:
        /*0118*/ 	.word	index@(_Z26leaky_relu_backward_kernelPfS_if)
        /*011c*/ 	.word	0x00000000


	//----- nvinfo : EIATTR_MIN_STACK_SIZE
	.align		4
.L_47:
        /*0120*/ 	.byte	0x04, 0x12
        /*0122*/ 	.short	(.L_49 - .L_48)
	.align		4
.L_48:
        /*0124*/ 	.word	index@(_Z14forward_kernelPfS_S_S_iii)
        /*0128*/ 	.word	0x00000000


	//----- nvinfo : EIATTR_MIN_STACK_SIZE
	.align		4
.L_49:
        /*012c*/ 	.byte	0x04, 0x12
        /*012e*/ 	.short	(.L_51 - .L_50)
	.align		4
.L_50:
        /*0130*/ 	.word	index@(_Z17leaky_relu_kernelPfif)
        /*0134*/ 	.word	0x00000000
.L_51:


//--------------------- .nv.compat                --------------------------
	.section	.nv.compat,"",@"SHT_CUDA_COMPAT_INFO"
	.align	4
        /*0000*/ 	.byte	0x02, 0x09, 0x00, 0x00, 0x02, 0x02, 0x01, 0x00, 0x02, 0x05, 0x05, 0x00, 0x03, 0x07, 0x01, 0x01
        /*0010*/ 	.byte	0x02, 0x03, 0x00, 0x00, 0x02, 0x06, 0x01, 0x00, 0x04, 0x0b, 0x08, 0x00, 0x01, 0x00, 0x00, 0x00
        /*0020*/ 	.byte	0x00, 0x00, 0x00, 0x00


//--------------------- .nv.info._Z18hidden_grad_kernelPKfS0_Pfiii --------------------------
	.section	.nv.info._Z18hidden_grad_kernelPKfS0_Pfiii,"",@"SHT_CUDA_INFO"
	.sectionflags	@""
	.align	4


	//----- nvinfo : EIATTR_CUDA_API_VERSION
	.align		4
        /*0000*/ 	.byte	0x04, 0x37
        /*0002*/ 	.short	(.L_53 - .L_52)
.L_52:
        /*0004*/ 	.word	0x00000082


	//----- nvinfo : EIATTR_KPARAM_INFO
	.align		4
.L_53:
        /*0008*/ 	.byte	0x04, 0x17
        /*000a*/ 	.short	(.L_55 - .L_54)
.L_54:
        /*000c*/ 	.word	0x00000000
        /*0010*/ 	.short	0x0005
        /*0012*/ 	.short	0x0020
        /*0014*/ 	.byte	0x00, 0xf0, 0x11, 0x00


	//----- nvinfo : EIATTR_KPARAM_INFO
	.align		4
.L_55:
        /*0018*/ 	.byte	0x04, 0x17
        /*001a*/ 	.short	(.L_57 - .L_56)
.L_56:
        /*001c*/ 	.word	0x00000000
        /*0020*/ 	.short	0x0004
        /*0022*/ 	.short	0x001c
        /*0024*/ 	.byte	0x00, 0xf0, 0x11, 0x00


	//----- nvinfo : EIATTR_KPARAM_INFO
	.align		4
.L_57:
        /*0028*/ 	.byte	0x04, 0x17
        /*002a*/ 	.short	(.L_59 - .L_58)
.L_58:
        /*002c*/ 	.word	0x00000000
        /*0030*/ 	.short	0x0003
        /*0032*/ 	.short	0x0018
        /*0034*/ 	.byte	0x00, 0xf0, 0x11, 0x00


	//----- nvinfo : EIATTR_KPARAM_INFO
	.align		4
.L_59:
        /*0038*/ 	.byte	0x04, 0x17
        /*003a*/ 	.short	(.L_61 - .L_60)
.L_60:
        /*003c*/ 	.word	0x00000000
        /*0040*/ 	.short	0x0002
        /*0042*/ 	.short	0x0010
        /*0044*/ 	.byte	0x00, 0xf5, 0x21, 0x00


	//----- nvinfo : EIATTR_KPARAM_INFO
	.align		4
.L_61:
        /*0048*/ 	.byte	0x04, 0x17
        /*004a*/ 	.short	(.L_63 - .L_62)
.L_62:
        /*004c*/ 	.word	0x00000000
        /*0050*/ 	.short	0x0001
        /*0052*/ 	.short	0x0008
        /*0054*/ 	.byte	0x00, 0xf5, 0x21, 0x00


	//----- nvinfo : EIATTR_KPARAM_INFO
	.align		4
.L_63:
        /*0058*/ 	.byte	0x04, 0x17
        /*005a*/ 	.short	(.L_65 - .L_64)
.L_64:
        /*005c*/ 	.word	0x00000000
        /*0060*/ 	.short	0x0000
        /*0062*/ 	.short	0x0000
        /*0064*/ 	.byte	0x00, 0xf5, 0x21, 0x00


	//----- nvinfo : EIATTR_SPARSE_MMA_MASK
	.align		4
.L_65:
        /*0068*/ 	.byte	0x03, 0x50
        /*006a*/ 	.short	0x0000


	//----- nvinfo : EIATTR_MAXREG_COUNT
	.align		4
        /*006c*/ 	.byte	0x03, 0x1b
        /*006e*/ 	.short	0x00ff


	//----- nvinfo : EIATTR_MERCURY_ISA_VERSION
	.align		4
        /*0070*/ 	.byte	0x03, 0x5f
        /*0072*/ 	.short	0x0101


	//----- nvinfo : EIATTR_VRC_CTA_INIT_COUNT
	.align		4
        /*0074*/ 	.byte	0x02, 0x4a
	.zero		1
	.zero		1


	//----- nvinfo : EIATTR_EXIT_INSTR_OFFSETS
	.align		4
        /*0078*/ 	.byte	0x04, 0x1c
        /*007a*/ 	.short	(.L_67 - .L_66)


	//   ....[0]....
.L_66:
        /*007c*/ 	.word	0x00000080


	//   ....[1]....
        /*0080*/ 	.word	0x000009e0


	//----- nvinfo : EIATTR_CBANK_PARAM_SIZE
	.align		4
.L_67:
        /*0084*/ 	.byte	0x03, 0x19
        /*0086*/ 	.short	0x0024


	//----- nvinfo : EIATTR_PARAM_CBANK
	.align		4
        /*0088*/ 	.byte	0x04, 0x0a
        /*008a*/ 	.short	(.L_69 - .L_68)
	.align		4
.L_68:
        /*008c*/ 	.word	index@(.nv.constant0._Z18hidden_grad_kernelPKfS0_Pfiii)
        /*0090*/ 	.short	0x0380
        /*0092*/ 	.short	0x0024


	//----- nvinfo : EIATTR_SW_WAR
	.align		4
.L_69:
        /*0094*/ 	.byte	0x04, 0x36
        /*0096*/ 	.short	(.L_71 - .L_70)
.L_70:
        /*0098*/ 	.word	0x00000008
.L_71:


//--------------------- .nv.info._Z15accuracy_kernelPKfPKiPiii --------------------------
	.section	.nv.info._Z15accuracy_kernelPKfPKiPiii,"",@"SHT_CUDA_INFO"
	.sectionflags	@""
	.align	4


	//----- nvinfo : EIATTR_CUDA_API_VERSION
	.align		4
        /*0000*/ 	.byte	0x04, 0x37
        /*0002*/ 	.short	(.L_73 - .L_72)
.L_72:
        /*0004*/ 	.word	0x00000082


	//----- nvinfo : EIATTR_KPARAM_INFO
	.align		4
.L_73:
        /*0008*/ 	.byte	0x04, 0x17
        /*000a*/ 	.short	(.L_75 - .L_74)
.L_74:
        /*000c*/ 	.word	0x00000000
        /*0010*/ 	.short	0x0004
        /*0012*/ 	.short	0x001c
        /*0014*/ 	.byte	0x00, 0xf0, 0x11, 0x00


	//----- nvinfo : EIATTR_KPARAM_INFO
	.align		4
.L_75:
        /*0018*/ 	.byte	0x04, 0x17
        /*001a*/ 	.short	(.L_77 - .L_76)
.L_76:
        /*001c*/ 	.word	0x00000000
        /*0020*/ 	.short	0x0003
        /*0022*/ 	.short	0x0018
        /*0024*/ 	.byte	0x00, 0xf0, 0x11, 0x00


	//----- nvinfo : EIATTR_KPARAM_INFO
	.align		4
.L_77:
        /*0028*/ 	.byte	0x04, 0x17
        /*002a*/ 	.short	(.L_79 - .L_78)
.L_78:
        /*002c*/ 	.word	0x00000000
        /*0030*/ 	.short	0x0002
        /*0032*/ 	.short	0x0010
        /*0034*/ 	.byte	0x00, 0xf5, 0x21, 0x00


	//----- nvinfo : EIATTR_KPARAM_INFO
	.align		4
.L_79:
        /*0038*/ 	.byte	0x04, 0x17
        /*003a*/ 	.short	(.L_81 - .L_80)
.L_80:
        /*003c*/ 	.word	0x00000000
        /*0040*/ 	.short	0x0001
        /*0042*/ 	.short	0x0008
        /*0044*/ 	.byte	0x00, 0xf5, 0x21, 0x00


	//----- nvinfo : EIATTR_KPARAM_INFO
	.align		4
.L_81:
        /*0048*/ 	.byte	0x04, 0x17
        /*004a*/ 	.short	(.L_83 - .L_82)
.L_82:
        /*004c*/ 	.word	0x00000000
        /*0050*/ 	.short	0x0000
        /*0052*/ 	.short	0x0000
        /*0054*/ 	.byte	0x00, 0xf5, 0x21, 0x00


	//----- nvinfo : EIATTR_SPARSE_MMA_MASK
	.align		4
.L_83:
        /*0058*/ 	.byte	0x03, 0x50
        /*005a*/ 	.short	0x0000


	//----- nvinfo : EIATTR_MAXREG_COUNT
	.align		4
        /*005c*/ 	.byte	0x03, 0x1b
        /*005e*/ 	.short	0x00ff


	//----- nvinfo : EIATTR_MERCURY_ISA_VERSION
	.align		4
        /*0060*/ 	.byte	0x03, 0x5f
        /*0062*/ 	.short	0x0101


	//----- nvinfo : EIATTR_VRC_CTA_INIT_COUNT
	.align		4
        /*0064*/ 	.byte	0x02, 0x4a
	.zero		1
	.zero		1


	//----- nvinfo : EIATTR_EXIT_INSTR_OFFSETS
	.align		4
        /*0068*/ 	.byte	0x04, 0x1c
        /*006a*/ 	.short	(.L_85 - .L_84)


	//   ....[0]....
.L_84:
        /*006c*/ 	.word	0x00000070


	//   ....[1]....
        /*0070*/ 	.word	0x00000b30


	//----- nvinfo : EIATTR_CBANK_PARAM_SIZE
	.align		4
.L_85:
        /*0074*/ 	.byte	0x03, 0x19
        /*0076*/ 	.short	0x0020


	//----- nvinfo : EIATTR_PARAM_CBANK
	.align		4
        /*0078*/ 	.byte	0x04, 0x0a
        /*007a*/ 	.short	(.L_87 - .L_86)
	.align		4
.L_86:
        /*007c*/ 	.word	index@(.nv.constant0._Z15accuracy_kernelPKfPKiPiii)
        /*0080*/ 	.short	0x0380
        /*0082*/ 	.short	0x0020


	//----- nvinfo : EIATTR_SW_WAR
	.align		4
.L_87:
        /*0084*/ 	.byte	0x04, 0x36
        /*0086*/ 	.short	(.L_89 - .L_88)
.L_88:
        /*0088*/ 	.word	0x00000008
.L_89:


//--------------------- .nv.info._Z20loss_gradient_kernelPKfPKiPfS3_ii --------------------------
	.section	.nv.info._Z20loss_gradient_kernelPKfPKiPfS3_ii,"",@"SHT_CUDA_INFO"
	.sectionflags	@""
	.align	4


	//----- nvinfo : EIATTR_CUDA_API_VERSION
	.align		4
        /*0000*/ 	.byte	0x04, 0x37
        /*0002*/ 	.short	(.L_91 - .L_90)
.L_90:
        /*0004*/ 	.word	0x00000082


	//----- nvinfo : EIATTR_KPARAM_INFO
	.align		4
.L_91:
        /*0008*/ 	.byte	0x04, 0x17
        /*000a*/ 	.short	(.L_93 - .L_92)
.L_92:
        /*000c*/ 	.word	0x00000000
        /*0010*/ 	.short	0x0005
        /*0012*/ 	.short	0x0024
        /*0014*/ 	.byte	0x00, 0xf0, 0x11, 0x00


	//----- nvinfo : EIATTR_KPARAM_INFO
	.align		4
.L_93:
        /*0018*/ 	.byte	0x04, 0x17
        /*001a*/ 	.short	(.L_95 - .L_94)
.L_94:
        /*001c*/ 	.word	0x00000000
        /*0020*/ 	.short	0x0004
        /*0022*/ 	.short	0x0020
        /*0024*/ 	.byte	0x00, 0xf0, 0x11, 0x00


	//----- nvinfo : EIATTR_KPARAM_INFO
	.align		4
.L_95:
        /*0028*/ 	.byte	0x04, 0x17
        /*002a*/ 	.short	(.L_97 - .L_96)
.L_96:
        /*002c*/ 	.word	0x00000000
        /*0030*/ 	.short	0x0003
        /*0032*/ 	.short	0x0018
        /*0034*/ 	.byte	0x00, 0xf5, 0x21, 0x00


	//----- nvinfo : EIATTR_KPARAM_INFO
	.align		4
.L_97:
        /*0038*/ 	.byte	0x04, 0x17
        /*003a*/ 	.short	(.L_99 - .L_98)
.L_98:
        /*003c*/ 	.word	0x00000000
        /*0040*/ 	.short	0x0002
        /*0042*/ 	.short	0x0010
        /*0044*/ 	.byte	0x00, 0xf5, 0x21, 0x00


	//----- nvinfo : EIATTR_KPARAM_INFO
	.align		4
.L_99:
        /*0048*/ 	.byte	0x04, 0x17
        /*004a*/ 	.short	(.L_101 - .L_100)
.L_100:
        /*004c*/ 	.word	0x00000000
        /*0050*/ 	.short	0x0001
        /*0052*/ 	.short	0x0008
        /*0054*/ 	.byte	0x00, 0xf5, 0x21, 0x00


	//----- nvinfo : EIATTR_KPARAM_INFO
	.align		4
.L_101:
        /*0058*/ 	.byte	0x04, 0x17
        /*005a*/ 	.short	(.L_103 - .L_102)
.L_102:
        /*005c*/ 	.word	0x00000000
        /*0060*/ 	.short	0x0000
        /*0062*/ 	.short	0x0000
        /*0064*/ 	.byte	0x00, 0xf5, 0x21, 0x00


	//----- nvinfo : EIATTR_SPARSE_MMA_MASK
	.align		4
.L_103:
        /*0068*/ 	.byte	0x03, 0x50
        /*006a*/ 	.short	0x0000


	//----- nvinfo : EIATTR_MAXREG_COUNT
	.align		4
        /*006c*/ 	.byte	0x03, 0x1b
        /*006e*/ 	.short	0x00ff


	//----- nvinfo : EIATTR_MERCURY_ISA_VERSION
	.align		4
        /*0070*/ 	.byte	0x03, 0x5f
        /*0072*/ 	.short	0x0101


	//----- nvinfo : EIATTR_VRC_CTA_INIT_COUNT
	.align		4
        /*0074*/ 	.byte	0x02, 0x4a
	.zero		1
	.zero		1


	//----- nvinfo : EIATTR_EXIT_INSTR_OFFSETS
	.align		4
        /*0078*/ 	.byte	0x04, 0x1c
        /*007a*/ 	.short	(.L_105 - .L_104)


	//   ....[0]....
.L_104:
        /*007c*/ 	.word	0x00000070


	//   ....[1]....
        /*0080*/ 	.word	0x00000310


	//   ....[2]....
        /*0084*/ 	.word	0x00000ab0


	//   ....[3]....
        /*0088*/ 	.word	0x00000e40


	//   ....[4]....
        /*008c*/ 	.word	0x00001050


	//   ....[5]....
        /*0090*/ 	.word	0x00001160


	//----- nvinfo : EIATTR_CBANK_PARAM_SIZE
	.align		4
.L_105:
        /*0094*/ 	.byte	0x03, 0x19
        /*0096*/ 	.short	0x0028


	//----- nvinfo : EIATTR_PARAM_CBANK
	.align		4
        /*0098*/ 	.byte	0x04, 0x0a
        /*009a*/ 	.short	(.L_107 - .L_106)
	.align		4
.L_106:
        /*009c*/ 	.word	index@(.nv.constant0._Z20loss_gradient_kernelPKfPKiPfS3_ii)
        /*00a0*/ 	.short	0x0380
        /*00a2*/ 	.short	0x0028


	//----- nvinfo : EIATTR_SW_WAR
	.align		4
.L_107:
        /*00a4*/ 	.byte	0x04, 0x36
        /*00a6*/ 	.short	(.L_109 - .L_108)
.L_108:
        /*00a8*/ 	.word	0x00000008
.L_109:


//--------------------- .nv.info._Z14softmax_kernelPfS_ii --------------------------
	.section	.nv.info._Z14softmax_kernelPfS_ii,"",@"SHT_CUDA_INFO"
	.sectionflags	@""
	.align	4


	//----- nvinfo : EIATTR_CUDA_API_VERSION
	.align		4
        /*0000*/ 	.byte	0x04, 0x37
        /*0002*/ 	.short	(.L_111 - .L_110)
.L_110:
        /*0004*/ 	.word	0x00000082


	//----- nvinfo : EIATTR_KPARAM_INFO
	.align		4
.L_111:
        /*0008*/ 	.byte	0x04, 0x17
        /*000a*/ 	.short	(.L_113 - .L_112)
.L_112:
        /*000c*/ 	.word	0x00000000
        /*0010*/ 	.short	0x0003
        /*0012*/ 	.short	0x0014
        /*0014*/ 	.byte	0x00, 0xf0, 0x11, 0x00


	//----- nvinfo : EIATTR_KPARAM_INFO
	.align		4
.L_113:
        /*0018*/ 	.byte	0x04, 0x17
        /*001a*/ 	.short	(.L_115 - .L_114)
.L_114:
        /*001c*/ 	.word	0x00000000
        /*0020*/ 	.short	0x0002
        /*0022*/ 	.short	0x0010
        /*0024*/ 	.byte	0x00, 0xf0, 0x11, 0x00


	//----- nvinfo : EIATTR_KPARAM_INFO
	.align		4
.L_115:
        /*0028*/ 	.byte	0x04, 0x17
        /*002a*/ 	.short	(.L_117 - .L_116)
.L_116:
        /*002c*/ 	.word	0x00000000
        /*0030*/ 	.short	0x0001
        /*0032*/ 	.short	0x0008
        /*0034*/ 	.byte	0x00, 0xf5, 0x21, 0x00


	//----- nvinfo : EIATTR_KPARAM_INFO
	.align		4
.L_117:
        /*0038*/ 	.byte	0x04, 0x17
        /*003a*/ 	.short	(.L_119 - .L_118)
.L_118:
        /*003c*/ 	.word	0x00000000
        /*0040*/ 	.short	0x0000
        /*0042*/ 	.short	0x0000
        /*0044*/ 	.byte	0x00, 0xf5, 0x21, 0x00


	//----- nvinfo : EIATTR_SPARSE_MMA_MASK
	.align		4
.L_119:
        /*0048*/ 	.byte	0x03, 0x50
        /*004a*/ 	.short	0x0000


	//----- nvinfo : EIATTR_MAXREG_COUNT
	.align		4
        /*004c*/ 	.byte	0x03, 0x1b
        /*004e*/ 	.short	0x00ff


	//----- nvinfo : EIATTR_MERCURY_ISA_VERSION
	.align		4
        /*0050*/ 	.byte	0x03, 0x5f
        /*0052*/ 	.short	0x0101


	//----- nvinfo : EIATTR_VRC_CTA_INIT_COUNT
	.align		4
        /*0054*/ 	.byte	0x02, 0x4a
	.zero		1
	.zero		1


	//----- nvinfo : EIATTR_EXIT_INSTR_OFFSETS
	.align		4
        /*0058*/ 	.byte	0x04, 0x1c
        /*005a*/ 	.short	(.L_121 - .L_120)


	//   ....[0]....
.L_120:
        /*005c*/ 	.word	0x00000070


	//   ....[1]....
        /*0060*/ 	.word	0x000015a0


	//   ....[2]....
        /*0064*/ 	.word	0x00002640


	//   ....[3]....
        /*0068*/ 	.word	0x00002ea0


	//   ....[4]....
        /*006c*/ 	.word	0x00003320


	//   ....[5]....
        /*0070*/ 	.word	0x000034a0


	//----- nvinfo : EIATTR_CRS_STACK_SIZE
	.align		4
.L_121:
        /*0074*/ 	.byte	0x04, 0x1e
        /*0076*/ 	.short	(.L_123 - .L_122)
.L_122:
        /*0078*/ 	.word	0x00000000


	//----- nvinfo : EIATTR_CBANK_PARAM_SIZE
	.align		4
.L_123:
        /*007c*/ 	.byte	0x03, 0x19
        /*007e*/ 	.short	0x0018


	//----- nvinfo : EIATTR_PARAM_CBANK
	.align		4
        /*0080*/ 	.byte	0x04, 0x0a
        /*0082*/ 	.short	(.L_125 - .L_124)
	.align		4
.L_124:
        /*0084*/ 	.word	index@(.nv.constant0._Z14softmax_kernelPfS_ii)
        /*0088*/ 	.short	0x0380
        /*008a*/ 	.short	0x0018


	//----- nvinfo : EIATTR_SW_WAR
	.align		4
.L_125:
        /*008c*/ 	.byte	0x04, 0x36
        /*008e*/ 	.short	(.L_127 - .L_126)
.L_126:
        /*0090*/ 	.word	0x00000008
.L_127:


//--------------------- .nv.info._Z15backward_kernelPfS_S_S_iiibf --------------------------
	.section	.nv.info._Z15backward_kernelPfS_S_S_iiibf,"",@"SHT_CUDA_INFO"
	.sectionflags	@""
	.align	4


	//----- nvinfo : EIATTR_CUDA_API_VERSION
	.align		4
        /*0000*/ 	.byte	0x04, 0x37
        /*0002*/ 	.short	(.L_129 - .L_128)
.L_128:
        /*0004*/ 	.word	0x00000082


	//----- nvinfo : EIATTR_KPARAM_INFO
	.align		4
.L_129:
        /*0008*/ 	.byte	0x04, 0x17
        /*000a*/ 	.short	(.L_131 - .L_130)
.L_130:
        /*000c*/ 	.word	0x00000000
        /*0010*/ 	.short	0x0008
        /*0012*/ 	.short	0x0030
        /*0014*/ 	.byte	0x00, 0xf0, 0x11, 0x00


	//----- nvinfo : EIATTR_KPARAM_INFO
	.align		4
.L_131:
        /*0018*/ 	.byte	0x04, 0x17
        /*001a*/ 	.short	(.L_133 - .L_132)
.L_132:
        /*001c*/ 	.word	0x00000000
        /*0020*/ 	.short	0x0007
        /*0022*/ 	.short	0x002c
        /*0024*/ 	.byte	0x00, 0xf0, 0x05, 0x00


	//----- nvinfo : EIATTR_KPARAM_INFO
	.align		4
.L_133:
        /*0028*/ 	.byte	0x04, 0x17
        /*002a*/ 	.short	(.L_135 - .L_134)
.L_134:
        /*002c*/ 	.word	0x00000000
        /*0030*/ 	.short	0x0006
        /*0032*/ 	.short	0x0028
        /*0034*/ 	.byte	0x00, 0xf0, 0x11, 0x00


	//----- nvinfo : EIATTR_KPARAM_INFO
	.align		4
.L_135:
        /*0038*/ 	.byte	0x04, 0x17
        /*003a*/ 	.short	(.L_137 - .L_136)
.L_136:
        /*003c*/ 	.word	0x00000000
        /*0040*/ 	.short	0x0005
        /*0042*/ 	.short	0x0024
        /*0044*/ 	.byte	0x00, 0xf0, 0x11, 0x00


	//----- nvinfo : EIATTR_KPARAM_INFO
	.align		4
.L_137:
        /*0048*/ 	.byte	0x04, 0x17
        /*004a*/ 	.short	(.L_139 - .L_138)
.L_138:
        /*004c*/ 	.word	0x00000000
        /*0050*/ 	.short	0x0004
        /*0052*/ 	.short	0x0020
        /*0054*/ 	.byte	0x00, 0xf0, 0x11, 0x00


	//----- nvinfo : EIATTR_KPARAM_INFO
	.align		4
.L_139:
        /*0058*/ 	.byte	0x04, 0x17
        /*005a*/ 	.short	(.L_141 - .L_140)
.L_140:
        /*005c*/ 	.word	0x00000000
        /*0060*/ 	.short	0x0003
        /*0062*/ 	.short	0x0018
        /*0064*/ 	.byte	0x00, 0xf5, 0x21, 0x00


	//----- nvinfo : EIATTR_KPARAM_INFO
	.align		4
.L_141:
        /*0068*/ 	.byte	0x04, 0x17
        /*006a*/ 	.short	(.L_143 - .L_142)
.L_142:
        /*006c*/ 	.word	0x00000000
        /*0070*/ 	.short	0x0002
        /*0072*/ 	.short	0x0010
        /*0074*/ 	.byte	0x00, 0xf5, 0x21, 0x00


	//----- nvinfo : EIATTR_KPARAM_INFO
	.align		4
.L_143:
        /*0078*/ 	.byte	0x04, 0x17
        /*007a*/ 	.short	(.L_145 - .L_144)
.L_144:
        /*007c*/ 	.word	0x00000000
        /*0080*/ 	.short	0x0001
        /*0082*/ 	.short	0x0008
        /*0084*/ 	.byte	0x00, 0xf5, 0x21, 0x00


	//----- nvinfo : EIATTR_KPARAM_INFO
	.align		4
.L_145:
        /*0088*/ 	.byte	0x04, 0x17
        /*008a*/ 	.short	(.L_147 - .L_146)
.L_146:
        /*008c*/ 	.word	0x00000000
        /*0090*/ 	.short	0x0000
        /*0092*/ 	.short	0x0000
        /*0094*/ 	.byte	0x00, 0xf5, 0x21, 0x00


	//----- nvinfo : EIATTR_SPARSE_MMA_MASK
	.align		4
.L_147:
        /*0098*/ 	.byte	0x03, 0x50
        /*009a*/ 	.short	0x0000


	//----- nvinfo : EIATTR_MAXREG_COUNT
	.align		4
        /*009c*/ 	.byte	0x03, 0x1b
        /*009e*/ 	.short	0x00ff


	//----- nvinfo : EIATTR_MERCURY_ISA_VERSION
	.align		4
        /*00a0*/ 	.byte	0x03, 0x5f
        /*00a2*/ 	.short	0x0101


	//----- nvinfo : EIATTR_VRC_CTA_INIT_COUNT
	.align		4
        /*00a4*/ 	.byte	0x02, 0x4a
	.zero		1
	.zero		1


	//----- nvinfo : EIATTR_EXIT_INSTR_OFFSETS
	.align		4
        /*00a8*/ 	.byte	0x04, 0x1c
        /*00aa*/ 	.short	(.L_149 - .L_148)


	//   ....[0]....
.L_148:
        /*00ac*/ 	.word	0x000013f0


	//   ....[1]....
        /*00b0*/ 	.word	0x00001440


	//   ....[2]....
        /*00b4*/ 	.word	0x000014b0


	//----- nvinfo : EIATTR_CRS_STACK_SIZE
	.align		4
.L_149:
        /*00b8*/ 	.byte	0x04, 0x1e
        /*00ba*/ 	.short	(.L_151 - .L_150)
.L_150:
        /*00bc*/ 	.word	0x00000000


	//----- nvinfo : EIATTR_CBANK_PARAM_SIZE
	.align		4
.L_151:
        /*00c0*/ 	.byte	0x03, 0x19
        /*00c2*/ 	.short	0x0034


	//----- nvinfo : EIATTR_PARAM_CBANK
	.align		4
        /*00c4*/ 	.byte	0x04, 0x0a
        /*00c6*/ 	.short	(.L_153 - .L_152)
	.align		4
.L_152:
        /*00c8*/ 	.word	index@(.nv.constant0._Z15backward_kernelPfS_S_S_iiibf)
        /*00cc*/ 	.short	0x0380
        /*00ce*/ 	.short	0x0034


	//----- nvinfo : EIATTR_SW_WAR
	.align		4
.L_153:
        /*00d0*/ 	.byte	0x04, 0x36
        /*00d2*/ 	.short	(.L_155 - .L_154)
.L_154:
        /*00d4*/ 	.word	0x00000008
.L_155:


//--------------------- .nv.info._Z26leaky_relu_backward_kernelPfS_if --------------------------
	.section	.nv.info._Z26leaky_relu_backward_kernelPfS_if,"",@"SHT_CUDA_INFO"
	.sectionflags	@""
	.align	4


	//----- nvinfo : EIATTR_CUDA_API_VERSION
	.align		4
        /*0000*/ 	.byte	0x04, 0x37
        /*0002*/ 	.short	(.L_157 - .L_156)
.L_156:
        /*0004*/ 	.word	0x00000082


	//----- nvinfo : EIATTR_KPARAM_INFO
	.align		4
.L_157:
        /*0008*/ 	.byte	0x04, 0x17
        /*000a*/ 	.short	(.L_159 - .L_158)
.L_158:
        /*000c*/ 	.word	0x00000000
        /*0010*/ 	.short	0x0003
        /*0012*/ 	.short	0x0014
        /*0014*/ 	.byte	0x00, 0xf0, 0x11, 0x00


	//----- nvinfo : EIATTR_KPARAM_INFO
	.align		4
.L_159:
        /*0018*/ 	.byte	0x04, 0x17
        /*001a*/ 	.short	(.L_161 - .L_160)
.L_160:
        /*001c*/ 	.word	0x00000000
        /*0020*/ 	.short	0x0002
        /*0022*/ 	.short	0x0010
        /*0024*/ 	.byte	0x00, 0xf0, 0x11, 0x00


	//----- nvinfo : EIATTR_KPARAM_INFO
	.align		4
.L_161:
        /*0028*/ 	.byte	0x04, 0x17
        /*002a*/ 	.short	(.L_163 - .L_162)
.L_162:
        /*002c*/ 	.word	0x00000000
        /*0030*/ 	.short	0x0001
        /*0032*/ 	.short	0x0008
        /*0034*/ 	.byte	0x00, 0xf5, 0x21, 0x00


	//----- nvinfo : EIATTR_KPARAM_INFO
	.align		4
.L_163:
        /*0038*/ 	.byte	0x04, 0x17
        /*003a*/ 	.short	(.L_165 - .L_164)
.L_164:
        /*003c*/ 	.word	0x00000000
        /*0040*/ 	.short	0x0000
        /*0042*/ 	.short	0x0000
        /*0044*/ 	.byte	0x00, 0xf5, 0x21, 0x00


	//----- nvinfo : EIATTR_SPARSE_MMA_MASK
	.align		4
.L_165:
        /*0048*/ 	.byte	0x03, 0x50
        /*004a*/ 	.short	0x0000


	//----- nvinfo : EIATTR_MAXREG_COUNT
	.align		4
        /*004c*/ 	.byte	0x03, 0x1b
        /*004e*/ 	.short	0x00ff


	//----- nvinfo : EIATTR_MERCURY_ISA_VERSION
	.align		4
        /*0050*/ 	.byte	0x03, 0x5f
        /*0052*/ 	.short	0x0101


	//----- nvinfo : EIATTR_VRC_CTA_INIT_COUNT
	.align		4
        /*0054*/ 	.byte	0x02, 0x4a
	.zero		1
	.zero		1


	//----- nvinfo : EIATTR_EXIT_INSTR_OFFSETS
	.align		4
        /*0058*/ 	.byte	0x04, 0x1c
        /*005a*/ 	.short	(.L_167 - .L_166)


	//   ....[0]....
.L_166:
        /*005c*/ 	.word	0x00000070


	//   ....[1]....
        /*0060*/ 	.word	0x000000d0


	//   ....[2]....
        /*0064*/ 	.word	0x00000140


	//----- nvinfo : EIATTR_CBANK_PARAM_SIZE
	.align		4
.L_167:
        /*0068*/ 	.byte	0x03, 0x19
        /*006a*/ 	.short	0x0018


	//----- nvinfo : EIATTR_PARAM_CBANK
	.align		4
        /*006c*/ 	.byte	0x04, 0x0a
        /*006e*/ 	.short	(.L_169 - .L_168)
	.align		4
.L_168:
        /*0070*/ 	.word	index@(.nv.constant0._Z26leaky_relu_backward_kernelPfS_if)
        /*0074*/ 	.short	0x0380
        /*0076*/ 	.short	0x0018


	//----- nvinfo : EIATTR_SW_WAR
	.align		4
.L_169:
        /*0078*/ 	.byte	0x04, 0x36
        /*007a*/ 	.short	(.L_171 - .L_170)
.L_170:
        /*007c*/ 	.word	0x00000008
.L_171:


//--------------------- .nv.info._Z14forward_kernelPfS_S_S_iii --------------------------
	.section	.nv.info._Z14forward_kernelPfS_S_S_iii,"",@"SHT_CUDA_INFO"
	.sectionflags	@""
	.align	4


	//----- nvinfo : EIATTR_CUDA_API_VERSION
	.align		4
        /*0000*/ 	.byte	0x04, 0x37
        /*0002*/ 	.short	(.L_173 - .L_172)
.L_172:
        /*0004*/ 	.word	0x00000082


	//----- nvinfo : EIATTR_KPARAM_INFO
	.align		4
.L_173:
        /*0008*/ 	.byte	0x04, 0x17
        /*000a*/ 	.short	(.L_175 - .L_174)
.L_174:
        /*000c*/ 	.word	0x00000000
        /*0010*/ 	.short	0x0006
        /*0012*/ 	.short	0x0028
        /*0014*/ 	.byte	0x00, 0xf0, 0x11, 0x00


	//----- nvinfo : EIATTR_KPARAM_INFO
	.align		4
.L_175:
        /*0018*/ 	.byte	0x04, 0x17
        /*001a*/ 	.short	(.L_177 - .L_176)
.L_176:
        /*001c*/ 	.word	0x00000000
        /*0020*/ 	.short	0x0005
        /*0022*/ 	.short	0x0024
        /*0024*/ 	.byte	0x00, 0xf0, 0x11, 0x00


	//----- nvinfo : EIATTR_KPARAM_INFO
	.align		4
.L_177:
        /*0028*/ 	.byte	0x04, 0x17
        /*002a*/ 	.short	(.L_179 - .L_178)
.L_178:
        /*002c*/ 	.word	0x00000000
        /*0030*/ 	.short	0x0004
        /*0032*/ 	.short	0x0020
        /*0034*/ 	.byte	0x00, 0xf0, 0x11, 0x00


	//----- nvinfo : EIATTR_KPARAM_INFO
	.align		4
.L_179:
        /*0038*/ 	.byte	0x04, 0x17
        /*003a*/ 	.short	(.L_181 - .L_180)
.L_180:
        /*003c*/ 	.word	0x00000000
        /*0040*/ 	.short	0x0003
        /*0042*/ 	.short	0x0018
        /*0044*/ 	.byte	0x00, 0xf5, 0x21, 0x00


	//----- nvinfo : EIATTR_KPARAM_INFO
	.align		4
.L_181:
        /*0048*/ 	.byte	0x04, 0x17
        /*004a*/ 	.short	(.L_183 - .L_182)
.L_182:
        /*004c*/ 	.word	0x00000000
        /*0050*/ 	.short	0x0002
        /*0052*/ 	.short	0x0010
        /*0054*/ 	.byte	0x00, 0xf5, 0x21, 0x00


	//----- nvinfo : EIATTR_KPARAM_INFO
	.align		4
.L_183:
        /*0058*/ 	.byte	0x04, 0x17
        /*005a*/ 	.short	(.L_185 - .L_184)
.L_184:
        /*005c*/ 	.word	0x00000000
        /*0060*/ 	.short	0x0001
        /*0062*/ 	.short	0x0008
        /*0064*/ 	.byte	0x00, 0xf5, 0x21, 0x00


	//----- nvinfo : EIATTR_KPARAM_INFO
	.align		4
.L_185:
        /*0068*/ 	.byte	0x04, 0x17
        /*006a*/ 	.short	(.L_187 - .L_186)
.L_186:
        /*006c*/ 	.word	0x00000000
        /*0070*/ 	.short	0x0000
        /*0072*/ 	.short	0x0000
        /*0074*/ 	.byte	0x00, 0xf5, 0x21, 0x00


	//----- nvinfo : EIATTR_SPARSE_MMA_MASK
	.align		4
.L_187:
        /*0078*/ 	.byte	0x03, 0x50
        /*007a*/ 	.short	0x0000


	//----- nvinfo : EIATTR_MAXREG_COUNT
	.align		4
        /*007c*/ 	.byte	0x03, 0x1b
        /*007e*/ 	.short	0x00ff


	//----- nvinfo : EIATTR_MERCURY_ISA_VERSION
	.align		4
        /*0080*/ 	.byte	0x03, 0x5f
        /*0082*/ 	.short	0x0101


	//----- nvinfo : EIATTR_VRC_CTA_INIT_COUNT
	.align		4
        /*0084*/ 	.byte	0x02, 0x4a
	.zero		1
	.zero		1


	//----- nvinfo : EIATTR_EXIT_INSTR_OFFSETS
	.align		4
        /*0088*/ 	.byte	0x04, 0x1c
        /*008a*/ 	.short	(.L_189 - .L_188)


	//   ....[0]....
.L_188:
        /*008c*/ 	.word	0x000000d0


	//   ....[1]....
        /*0090*/ 	.word	0x00000930


	//----- nvinfo : EIATTR_CBANK_PARAM_SIZE
	.align		4
.L_189:
        /*0094*/ 	.byte	0x03, 0x19
        /*0096*/ 	.short	0x002c


	//----- nvinfo : EIATTR_PARAM_CBANK
	.align		4
        /*0098*/ 	.byte	0x04, 0x0a
        /*009a*/ 	.short	(.L_191 - .L_190)
	.align		4
.L_190:
        /*009c*/ 	.word	index@(.nv.constant0._Z14forward_kernelPfS_S_S_iii)
        /*00a0*/ 	.short	0x0380
        /*00a2*/ 	.short	0x002c


	//----- nvinfo : EIATTR_SW_WAR
	.align		4
.L_191:
        /*00a4*/ 	.byte	0x04, 0x36
        /*00a6*/ 	.short	(.L_193 - .L_192)
.L_192:
        /*00a8*/ 	.word	0x00000008
.L_193:


//--------------------- .nv.info._Z17leaky_relu_kernelPfif --------------------------
	.section	.nv.info._Z17leaky_relu_kernelPfif,"",@"SHT_CUDA_INFO"
	.sectionflags	@""
	.align	4


	//----- nvinfo : EIATTR_CUDA_API_VERSION
	.align		4
        /*0000*/ 	.byte	0x04, 0x37
        /*0002*/ 	.short	(.L_195 - .L_194)
.L_194:
        /*0004*/ 	.word	0x00000082


	//----- nvinfo : EIATTR_KPARAM_INFO
	.align		4
.L_195:
        /*0008*/ 	.byte	0x04, 0x17
        /*000a*/ 	.short	(.L_197 - .L_196)
.L_196:
        /*000c*/ 	.word	0x00000000
        /*0010*/ 	.short	0x0002
        /*0012*/ 	.short	0x000c
        /*0014*/ 	.byte	0x00, 0xf0, 0x11, 0x00


	//----- nvinfo : EIATTR_KPARAM_INFO
	.align		4
.L_197:
        /*0018*/ 	.byte	0x04, 0x17
        /*001a*/ 	.short	(.L_199 - .L_198)
.L_198:
        /*001c*/ 	.word	0x00000000
        /*0020*/ 	.short	0x0001
        /*0022*/ 	.short	0x0008
        /*0024*/ 	.byte	0x00, 0xf0, 0x11, 0x00


	//----- nvinfo : EIATTR_KPARAM_INFO
	.align		4
.L_199:
        /*0028*/ 	.byte	0x04, 0x17
        /*002a*/ 	.short	(.L_201 - .L_200)
.L_200:
        /*002c*/ 	.word	0x00000000
        /*0030*/ 	.short	0x0000
        /*0032*/ 	.short	0x0000
        /*0034*/ 	.byte	0x00, 0xf5, 0x21, 0x00


	//----- nvinfo : EIATTR_SPARSE_MMA_MASK
	.align		4
.L_201:
        /*0038*/ 	.byte	0x03, 0x50
        /*003a*/ 	.short	0x0000


	//----- nvinfo : EIATTR_MAXREG_COUNT
	.align		4
        /*003c*/ 	.byte	0x03, 0x1b
        /*003e*/ 	.short	0x00ff


	//----- nvinfo : EIATTR_MERCURY_ISA_VERSION
	.align		4
        /*0040*/ 	.byte	0x03, 0x5f
        /*0042*/ 	.short	0x0101


	//----- nvinfo : EIATTR_VRC_CTA_INIT_COUNT
	.align		4
        /*0044*/ 	.byte	0x02, 0x4a
	.zero		1
	.zero		1


	//----- nvinfo : EIATTR_EXIT_INSTR_OFFSETS
	.align		4
        /*0048*/ 	.byte	0x04, 0x1c
        /*004a*/ 	.short	(.L_203 - .L_202)


	//   ....[0]....
.L_202:
        /*004c*/ 	.word	0x00000070


	//   ....[1]....
        /*0050*/ 	.word	0x00000100


	//----- nvinfo : EIATTR_CBANK_PARAM_SIZE
	.align		4
.L_203:
        /*0054*/ 	.byte	0x03, 0x19
        /*0056*/ 	.short	0x0010


	//----- nvinfo : EIATTR_PARAM_CBANK
	.align		4
        /*0058*/ 	.byte	0x04, 0x0a
        /*005a*/ 	.short	(.L_205 - .L_204)
	.align		4
.L_204:
        /*005c*/ 	.word	index@(.nv.constant0._Z17leaky_relu_kernelPfif)
        /*0060*/ 	.short	0x0380
        /*0062*/ 	.short	0x0010


	//----- nvinfo : EIATTR_SW_WAR
	.align		4
.L_205:
        /*0064*/ 	.byte	0x04, 0x36
        /*0066*/ 	.short	(.L_207 - .L_206)
.L_206:
        /*0068*/ 	.word	0x00000008
.L_207:


//--------------------- .nv.callgraph             --------------------------
	.section	.nv.callgraph,"",@"SHT_CUDA_CALLGRAPH"
	.align	4
	.sectionentsize	8
	.align		4
        /*0000*/ 	.word	0x00000000
	.align		4
        /*0004*/ 	.word	0xffffffff
	.align		4
        /*0008*/ 	.word	0x00000000
	.align		4
        /*000c*/ 	.word	0xfffffffe
	.align		4
        /*0010*/ 	.word	0x00000000
	.align		4
        /*0014*/ 	.word	0xfffffffd
	.align		4
        /*0018*/ 	.word	0x00000000
	.align		4
        /*001c*/ 	.word	0xfffffffc


//--------------------- .text._Z18hidden_grad_kernelPKfS0_Pfiii --------------------------
	.section	.text._Z18hidden_grad_kernelPKfS0_Pfiii,"ax",@progbits
	.align	128
        .global         _Z18hidden_grad_kernelPKfS0_Pfiii
        .type           _Z18hidden_grad_kernelPKfS0_Pfiii,@function
        .size           _Z18hidden_grad_kernelPKfS0_Pfiii,(.L_x_143 - _Z18hidden_grad_kernelPKfS0_Pfiii)
        .other          _Z18hidden_grad_kernelPKfS0_Pfiii,@"STO_CUDA_ENTRY STV_DEFAULT"
_Z18hidden_grad_kernelPKfS0_Pfiii:
.text._Z18hidden_grad_kernelPKfS0_Pfiii:
[----:B------:R-:W-:Y:S01]  /*0000*/  LDC R1, c[0x0][0x37c] ;  /* 0x0000df00ff017b82 */ /* 0x000fe20000000800 */
[----:B------:R-:W0:Y:S07]  /*0010*/  S2R R5, SR_TID.X ;  /* 0x0000000000057919 */ /* 0x000e2e0000002100 */
[----:B------:R-:W0:Y:S08]  /*0020*/  S2UR UR4, SR_CTAID.X ;  /* 0x00000000000479c3 */ /* 0x000e300000002500 */
[----:B------:R-:W0:Y:S08]  /*0030*/  LDC R0, c[0x0][0x360] ;  /* 0x0000d800ff007b82 */ /* 0x000e300000000800 */
[----:B------:R-:W1:Y:S01]  /*0040*/  LDC.64 R2, c[0x0][0x398] ;  /* 0x0000e600ff027b82 */ /* 0x000e620000000a00 */
[----:B0-----:R-:W-:-:S02]  /*0050*/  IMAD R0, R0, UR4, R5 ;  /* 0x0000000400007c24 */ /* 0x001fc4000f8e0205 */
[----:B-1----:R-:W-:-:S05]  /*0060*/  IMAD R5, R3, R2, RZ ;  /* 0x0000000203057224 */ /* 0x002fca00078e02ff */
[----:B------:R-:W-:-:S13]  /*0070*/  ISETP.GE.AND P0, PT, R0, R5, PT ;  /* 0x000000050000720c */ /* 0x000fda0003f06270 */
[----:B------:R-:W-:Y:S05]  /*0080*/  @P0 EXIT ;  /* 0x000000000000094d */ /* 0x000fea0003800000 */
[----:B------:R-:W-:Y:S01]  /*0090*/  IABS R7, R3 ;  /* 0x0000000300077213 */ /* 0x000fe20000000000 */
[----:B------:R-:W0:Y:S01]  /*00a0*/  LDC R11, c[0x0][0x3a0] ;  /* 0x0000e800ff0b7b82 */ /* 0x000e220000000800 */
[----:B------:R-:W1:Y:S01]  /*00b0*/  LDCU.64 UR4, c[0x0][0x358] ;  /* 0x00006b00ff0477ac */ /* 0x000e620008000a00 */
[----:B------:R-:W-:Y:S01]  /*00c0*/  IMAD.MOV.U32 R12, RZ, RZ, RZ ;  /* 0x000000ffff0c7224 */ /* 0x000fe200078e00ff */
[----:B------:R-:W2:Y:S08]  /*00d0*/  I2F.RP R2, R7 ;  /* 0x0000000700027306 */ /* 0x000eb00000209400 */
[----:B--2---:R-:W2:Y:S02]  /*00e0*/  MUFU.RCP R2, R2 ;  /* 0x0000000200027308 */ /* 0x004ea40000001000 */
[----:B--2---:R-:W-:-:S06]  /*00f0*/  VIADD R4, R2, 0xffffffe ;  /* 0x0ffffffe02047836 */ /* 0x004fcc0000000000 */
[----:B------:R2:W3:Y:S02]  /*0100*/  F2I.FTZ.U32.TRUNC.NTZ R5, R4 ;  /* 0x0000000400057305 */ /* 0x0004e4000021f000 */
[----:B--2---:R-:W-:Y:S02]  /*0110*/  IMAD.MOV.U32 R4, RZ, RZ, RZ ;  /* 0x000000ffff047224 */ /* 0x004fe400078e00ff */
[----:B---3--:R-:W-:-:S04]  /*0120*/  IMAD.MOV R6, RZ, RZ, -R5 ;  /* 0x000000ffff067224 */ /* 0x008fc800078e0a05 */
[----:B------:R-:W-:Y:S01]  /*0130*/  IMAD R9, R6, R7, RZ ;  /* 0x0000000706097224 */ /* 0x000fe200078e02ff */
[----:B------:R-:W-:-:S03]  /*0140*/  IABS R6, R0 ;  /* 0x0000000000067213 */ /* 0x000fc60000000000 */
[----:B------:R-:W-:-:S06]  /*0150*/  IMAD.HI.U32 R5, R5, R9, R4 ;  /* 0x0000000905057227 */ /* 0x000fcc00078e0004 */
[----:B------:R-:W-:-:S04]  /*0160*/  IMAD.HI.U32 R5, R5, R6, RZ ;  /* 0x0000000605057227 */ /* 0x000fc800078e00ff */
[----:B------:R-:W-:-:S04]  /*0170*/  IMAD.MOV R2, RZ, RZ, -R5 ;  /* 0x000000ffff027224 */ /* 0x000fc800078e0a05 */
[----:B------:R-:W-:-:S05]  /*0180*/  IMAD R2, R7, R2, R6 ;  /* 0x0000000207027224 */ /* 0x000fca00078e0206 */
[----:B------:R-:W-:-:S13]  /*0190*/  ISETP.GT.U32.AND P1, PT, R7, R2, PT ;  /* 0x000000020700720c */ /* 0x000fda0003f24070 */
[----:B------:R-:W-:Y:S02]  /*01a0*/  @!P1 IMAD.IADD R2, R2, 0x1, -R7 ;  /* 0x0000000102029824 */ /* 0x000fe400078e0a07 */
[----:B------:R-:W-:Y:S01]  /*01b0*/  @!P1 VIADD R5, R5, 0x1 ;  /* 0x0000000105059836 */ /* 0x000fe20000000000 */
[----:B------:R-:W-:Y:S02]  /*01c0*/  ISETP.NE.AND P1, PT, R3, RZ, PT ;  /* 0x000000ff0300720c */ /* 0x000fe40003f25270 */
[----:B------:R-:W-:Y:S02]  /*01d0*/  ISETP.GE.U32.AND P0, PT, R2, R7, PT ;  /* 0x000000070200720c */ /* 0x000fe40003f06070 */
[----:B------:R-:W-:-:S04]  /*01e0*/  LOP3.LUT R2, R0, R3, RZ, 0x3c, !PT ;  /* 0x0000000300027212 */ /* 0x000fc800078e3cff */
[----:B------:R-:W-:-:S07]  /*01f0*/  ISETP.GE.AND P2, PT, R2, RZ, PT ;  /* 0x000000ff0200720c */ /* 0x000fce0003f46270 */
[----:B------:R-:W-:Y:S01]  /*0200*/  @P0 VIADD R5, R5, 0x1 ;  /* 0x0000000105050836 */ /* 0x000fe20000000000 */
[----:B0-----:R-:W-:-:S05]  /*0210*/  ISETP.GE.AND P0, PT, R11, 0x1, PT ;  /* 0x000000010b00780c */ /* 0x001fca0003f06270 */
[----:B------:R-:W-:Y:S02]  /*0220*/  @!P2 IADD3 R5, PT, PT, -R5, RZ, RZ ;  /* 0x000000ff0505a210 */ /* 0x000fe40007ffe1ff */
[----:B------:R-:W-:-:S05]  /*0230*/  @!P1 LOP3.LUT R5, RZ, R3, RZ, 0x33, !PT ;  /* 0x00000003ff059212 */ /* 0x000fca00078e33ff */
[----:B------:R-:W-:-:S04]  /*0240*/  IMAD.MOV R2, RZ, RZ, -R5 ;  /* 0x000000ffff027224 */ /* 0x000fc800078e0a05 */
[----:B------:R-:W-:Y:S01]  /*0250*/  IMAD R2, R3, R2, R0 ;  /* 0x0000000203027224 */ /* 0x000fe200078e0200 */
[----:B-1----:R-:W-:Y:S06]  /*0260*/  @!P0 BRA `(.L_x_0) ;  /* 0x0000000400d08947 */ /* 0x002fec0003800000 */
[----:B------:R-:W-:Y:S01]  /*0270*/  ISETP.GE.U32.AND P1, PT, R11, 0x8, PT ;  /* 0x000000080b00780c */ /* 0x000fe20003f26070 */
[-C--:B------:R-:W-:Y:S01]  /*0280*/  IMAD R6, R5, R11.reuse, RZ ;  /* 0x0000000b05067224 */ /* 0x080fe200078e02ff */
[----:B------:R-:W-:Y:S01]  /*0290*/  LOP3.LUT R24, R11, 0x7, RZ, 0xc0, !PT ;  /* 0x000000070b187812 */ /* 0x000fe200078ec0ff */
[----:B------:R-:W-:Y:S02]  /*02a0*/  IMAD R7, R2, R11, RZ ;  /* 0x0000000b02077224 */ /* 0x000fe400078e02ff */
[----:B------:R-:W-:Y:S01]  /*02b0*/  IMAD.MOV.U32 R12, RZ, RZ, RZ ;  /* 0x000000ffff0c7224 */ /* 0x000fe200078e00ff */
[----:B------:R-:W-:Y:S01]  /*02c0*/  ISETP.NE.AND P0, PT, R24, RZ, PT ;  /* 0x000000ff1800720c */ /* 0x000fe20003f05270 */
[----:B------:R-:W-:Y:S01]  /*02d0*/  IMAD.MOV.U32 R8, RZ, RZ, RZ ;  /* 0x000000ffff087224 */ /* 0x000fe200078e00ff */
[----:B------:R-:W-:Y:S02]  /*02e0*/  SHF.R.S32.HI R9, RZ, 0x1f, R6 ;  /* 0x0000001fff097819 */ /* 0x000fe40000011406 */
[----:B------:R-:W-:-:S03]  /*02f0*/  SHF.R.S32.HI R10, RZ, 0x1f, R7 ;  /* 0x0000001fff0a7819 */ /* 0x000fc60000011407 */
[----:B------:R-:W-:Y:S06]  /*0300*/  @!P1 BRA `(.L_x_1) ;  /* 0x0000000000b49947 */ /* 0x000fec0003800000 */
[----:B------:R-:W0:Y:S01]  /*0310*/  LDCU.128 UR8, c[0x0][0x380] ;  /* 0x00007000ff0877ac */ /* 0x000e220008000c00 */
[----:B------:R-:W-:Y:S01]  /*0320*/  LOP3.LUT R8, R11, 0x7ffffff8, RZ, 0xc0, !PT ;  /* 0x7ffffff80b087812 */ /* 0x000fe200078ec0ff */
[----:B------:R-:W-:-:S03]  /*0330*/  IMAD.MOV.U32 R12, RZ, RZ, RZ ;  /* 0x000000ffff0c7224 */ /* 0x000fc600078e00ff */
[----:B------:R-:W-:Y:S02]  /*0340*/  IADD3 R13, PT, PT, -R8, RZ, RZ ;  /* 0x000000ff080d7210 */ /* 0x000fe40007ffe1ff */
[----:B0-----:R-:W-:Y:S02]  /*0350*/  LEA R15, P1, R6, UR8, 0x2 ;  /* 0x00000008060f7c11 */ /* 0x001fe4000f8210ff */
[----:B------:R-:W-:Y:S02]  /*0360*/  LEA R14, P3, R7, UR10, 0x2 ;  /* 0x0000000a070e7c11 */ /* 0x000fe4000f8610ff */
[----:B------:R-:W-:Y:S02]  /*0370*/  IADD3 R15, P2, PT, R15, 0x10, RZ ;  /* 0x000000100f0f7810 */ /* 0x000fe40007f5e0ff */
[----:B------:R-:W-:Y:S02]  /*0380*/  IADD3 R14, P4, PT, R14, 0x10, RZ ;  /* 0x000000100e0e7810 */ /* 0x000fe40007f9e0ff */
[----:B------:R-:W-:-:S02]  /*0390*/  LEA.HI.X R3, R6, UR9, R9, 0x2, P1 ;  /* 0x0000000906037c11 */ /* 0x000fc400088f1409 */
[----:B------:R-:W-:-:S03]  /*03a0*/  LEA.HI.X R5, R7, UR11, R10, 0x2, P3 ;  /* 0x0000000b07057c11 */ /* 0x000fc600098f140a */
[----:B------:R-:W-:Y:S02]  /*03b0*/  IMAD.X R3, RZ, RZ, R3, P2 ;  /* 0x000000ffff037224 */ /* 0x000fe400010e0603 */
[----:B------:R-:W-:-:S07]  /*03c0*/  IMAD.X R5, RZ, RZ, R5, P4 ;  /* 0x000000ffff057224 */ /* 0x000fce00020e0605 */
.L_x_2:
[----:B------:R-:W-:Y:S02]  /*03d0*/  IMAD.MOV.U32 R2, RZ, RZ, R15 ;  /* 0x000000ffff027224 */ /* 0x000fe400078e000f */
[----:B------:R-:W-:-:S03]  /*03e0*/  IMAD.MOV.U32 R4, RZ, RZ, R14 ;  /* 0x000000ffff047224 */ /* 0x000fc600078e000e */
[----:B------:R-:W2:Y:S04]  /*03f0*/  LDG.E.CONSTANT R21, desc[UR4][R2.64+-0x10] ;  /* 0xfffff00402157981 */ /* 0x000ea8000c1e9900 */
[----:B------:R-:W2:Y:S04]  /*0400*/  LDG.E.CONSTANT R20, desc[UR4][R4.64+-0x10] ;  /* 0xfffff00404147981 */ /* 0x000ea8000c1e9900 */
[----:B------:R-:W3:Y:S04]  /*0410*/  LDG.E.CONSTANT R23, desc[UR4][R2.64+-0xc] ;  /* 0xfffff40402177981 */ /* 0x000ee8000c1e9900 */
[----:B------:R-:W3:Y:S04]  /*0420*/  LDG.E.CONSTANT R22, desc[UR4][R4.64+-0xc] ;  /* 0xfffff40404167981 */ /* 0x000ee8000c1e9900 */
[----:B------:R-:W4:Y:S04]  /*0430*/  LDG.E.CONSTANT R14, desc[UR4][R2.64+-0x8] ;  /* 0xfffff804020e7981 */ /* 0x000f28000c1e9900 */
[----:B------:R-:W4:Y:S04]  /*0440*/  LDG.E.CONSTANT R15, desc[UR4][R4.64+-0x8] ;  /* 0xfffff804040f7981 */ /* 0x000f28000c1e9900 */
[----:B------:R-:W5:Y:S04]  /*0450*/  LDG.E.CONSTANT R16, desc[UR4][R2.64+-0x4] ;  /* 0xfffffc0402107981 */ /* 0x000f68000c1e9900 */
[----:B------:R-:W5:Y:S04]  /*0460*/  LDG.E.CONSTANT R17, desc[UR4][R4.64+-0x4] ;  /* 0xfffffc0404117981 */ /* 0x000f68000c1e9900 */
[----:B------:R-:W5:Y:S04]  /*0470*/  LDG.E.CONSTANT R18, desc[UR4][R2.64] ;  /* 0x0000000402127981 */ /* 0x000f68000c1e9900 */
[----:B------:R-:W5:Y:S04]  /*0480*/  LDG.E.CONSTANT R19, desc[UR4][R4.64] ;  /* 0x0000000404137981 */ /* 0x000f68000c1e9900 */
[----:B------:R-:W5:Y:S01]  /*0490*/  LDG.E.CONSTANT R25, desc[UR4][R2.64+0x8] ;  /* 0x0000080402197981 */ /* 0x000f62000c1e9900 */
[----:B--2---:R-:W-:-:S03]  /*04a0*/  FFMA R20, R21, R20, R12 ;  /* 0x0000001415147223 */ /* 0x004fc6000000000c */
[----:B------:R-:W2:Y:S04]  /*04b0*/  LDG.E.CONSTANT R12, desc[UR4][R2.64+0x4] ;  /* 0x00000404020c7981 */ /* 0x000ea8000c1e9900 */
[----:B------:R-:W2:Y:S01]  /*04c0*/  LDG.E.CONSTANT R21, desc[UR4][R4.64+0x4] ;  /* 0x0000040404157981 */ /* 0x000ea2000c1e9900 */
[----:B---3--:R-:W-:-:S03]  /*04d0*/  FFMA R27, R23, R22, R20 ;  /* 0x00000016171b7223 */ /* 0x008fc60000000014 */
[----:B------:R-:W3:Y:S04]  /*04e0*/  LDG.E.CONSTANT R20, desc[UR4][R4.64+0x8] ;  /* 0x0000080404147981 */ /* 0x000ee8000c1e9900 */
[----:B------:R-:W3:Y:S04]  /*04f0*/  LDG.E.CONSTANT R22, desc[UR4][R2.64+0xc] ;  /* 0x00000c0402167981 */ /* 0x000ee8000c1e9900 */
[----:B------:R0:W3:Y:S01]  /*0500*/  LDG.E.CONSTANT R23, desc[UR4][R4.64+0xc] ;  /* 0x00000c0404177981 */ /* 0x0000e2000c1e9900 */
[----:B----4-:R-:W-:Y:S01]  /*0510*/  FFMA R15, R14, R15, R27 ;  /* 0x0000000f0e0f7223 */ /* 0x010fe2000000001b */
[----:B------:R-:W-:-:S03]  /*0520*/  VIADD R13, R13, 0x8 ;  /* 0x000000080d0d7836 */ /* 0x000fc60000000000 */
[----:B-----5:R-:W-:Y:S02]  /*0530*/  FFMA R15, R16, R17, R15 ;  /* 0x00000011100f7223 */ /* 0x020fe4000000000f */
[----:B------:R-:W-:Y:S02]  /*0540*/  ISETP.NE.AND P1, PT, R13, RZ, PT ;  /* 0x000000ff0d00720c */ /* 0x000fe40003f25270 */
[----:B------:R-:W-:Y:S01]  /*0550*/  FFMA R15, R18, R19, R15 ;  /* 0x00000013120f7223 */ /* 0x000fe2000000000f */
[----:B------:R-:W-:-:S05]  /*0560*/  IADD3 R14, P3, PT, R4, 0x20, RZ ;  /* 0x00000020040e7810 */ /* 0x000fca0007f7e0ff */
[----:B0-----:R-:W-:Y:S02]  /*0570*/  IMAD.X R5, RZ, RZ, R5, P3 ;  /* 0x000000ffff057224 */ /* 0x001fe400018e0605 */
[----:B--2---:R-:W-:Y:S01]  /*0580*/  FFMA R12, R12, R21, R15 ;  /* 0x000000150c0c7223 */ /* 0x004fe2000000000f */
[----:B------:R-:W-:-:S03]  /*0590*/  IADD3 R15, P2, PT, R2, 0x20, RZ ;  /* 0x00000020020f7810 */ /* 0x000fc60007f5e0ff */
[----:B---3--:R-:W-:Y:S01]  /*05a0*/  FFMA R25, R25, R20, R12 ;  /* 0x0000001419197223 */ /* 0x008fe2000000000c */
[----:B------:R-:W-:-:S03]  /*05b0*/  IADD3.X R3, PT, PT, RZ, R3, RZ, P2, !PT ;  /* 0x00000003ff037210 */ /* 0x000fc600017fe4ff */
[----:B------:R-:W-:Y:S01]  /*05c0*/  FFMA R12, R22, R23, R25 ;  /* 0x00000017160c7223 */ /* 0x000fe20000000019 */
[----:B------:R-:W-:Y:S06]  /*05d0*/  @P1 BRA `(.L_x_2) ;  /* 0xfffffffc007c1947 */ /* 0x000fec000383ffff */
.L_x_1:
[----:B------:R-:W-:Y:S05]  /*05e0*/  @!P0 BRA `(.L_x_0) ;  /* 0x0000000000f08947 */ /* 0x000fea0003800000 */
[----:B------:R-:W-:Y:S02]  /*05f0*/  ISETP.GE.U32.AND P0, PT, R24, 0x4, PT ;  /* 0x000000041800780c */ /* 0x000fe40003f06070 */
[----:B------:R-:W-:-:S04]  /*0600*/  LOP3.LUT R21, R11, 0x3, RZ, 0xc0, !PT ;  /* 0x000000030b157812 */ /* 0x000fc800078ec0ff */
[----:B------:R-:W-:-:S07]  /*0610*/  ISETP.NE.AND P1, PT, R21, RZ, PT ;  /* 0x000000ff1500720c */ /* 0x000fce0003f25270 */
[----:B------:R-:W-:Y:S06]  /*0620*/  @!P0 BRA `(.L_x_3) ;  /* 0x0000000000588947 */ /* 0x000fec0003800000 */
[----:B------:R-:W0:Y:S01]  /*0630*/  LDCU.128 UR8, c[0x0][0x380] ;  /* 0x00007000ff0877ac */ /* 0x000e220008000c00 */
[-C--:B------:R-:W-:Y:S02]  /*0640*/  IADD3 R5, P0, PT, R6, R8.reuse, RZ ;  /* 0x0000000806057210 */ /* 0x080fe40007f1e0ff */
[----:B------:R-:W-:-:S03]  /*0650*/  IADD3 R3, P3, PT, R7, R8, RZ ;  /* 0x0000000807037210 */ /* 0x000fc60007f7e0ff */
[----:B------:R-:W-:Y:S02]  /*0660*/  IMAD.X R16, RZ, RZ, R9, P0 ;  /* 0x000000ffff107224 */ /* 0x000fe400000e0609 */
[----:B------:R-:W-:Y:S01]  /*0670*/  IMAD.X R14, RZ, RZ, R10, P3 ;  /* 0x000000ffff0e7224 */ /* 0x000fe200018e060a */
[----:B0-----:R-:W-:Y:S02]  /*0680*/  LEA R4, P2, R5, UR8, 0x2 ;  /* 0x0000000805047c11 */ /* 0x001fe4000f8410ff */
[----:B------:R-:W-:Y:S02]  /*0690*/  LEA R2, P4, R3, UR10, 0x2 ;  /* 0x0000000a03027c11 */ /* 0x000fe4000f8810ff */
[----:B------:R-:W-:Y:S02]  /*06a0*/  LEA.HI.X R5, R5, UR9, R16, 0x2, P2 ;  /* 0x0000000905057c11 */ /* 0x000fe400090f1410 */
[----:B------:R-:W-:-:S03]  /*06b0*/  LEA.HI.X R3, R3, UR11, R14, 0x2, P4 ;  /* 0x0000000b03037c11 */ /* 0x000fc6000a0f140e */
[----:B------:R-:W2:Y:S04]  /*06c0*/  LDG.E.CONSTANT R13, desc[UR4][R4.64] ;  /* 0x00000004040d7981 */ /* 0x000ea8000c1e9900 */
[----:B------:R-:W2:Y:S04]  /*06d0*/  LDG.E.CONSTANT R14, desc[UR4][R2.64] ;  /* 0x00000004020e7981 */ /* 0x000ea8000c1e9900 */
[----:B------:R-:W3:Y:S04]  /*06e0*/  LDG.E.CONSTANT R16, desc[UR4][R4.64+0x4] ;  /* 0x0000040404107981 */ /* 0x000ee8000c1e9900 */
[----:B------:R-:W3:Y:S04]  /*06f0*/  LDG.E.CONSTANT R15, desc[UR4][R2.64+0x4] ;  /* 0x00000404020f7981 */ /* 0x000ee8000c1e9900 */
[----:B------:R-:W4:Y:S04]  /*0700*/  LDG.E.CONSTANT R18, desc[UR4][R4.64+0x8] ;  /* 0x0000080404127981 */ /* 0x000f28000c1e9900 */
[----:B------:R-:W4:Y:S04]  /*0710*/  LDG.E.CONSTANT R17, desc[UR4][R2.64+0x8] ;  /* 0x0000080402117981 */ /* 0x000f28000c1e9900 */
[----:B------:R-:W5:Y:S04]  /*0720*/  LDG.E.CONSTANT R20, desc[UR4][R4.64+0xc] ;  /* 0x00000c0404147981 */ /* 0x000f68000c1e9900 */
[----:B------:R-:W5:Y:S01]  /*0730*/  LDG.E.CONSTANT R19, desc[UR4][R2.64+0xc] ;  /* 0x00000c0402137981 */ /* 0x000f62000c1e9900 */
[----:B------:R-:W-:-:S02]  /*0740*/  VIADD R8, R8, 0x4 ;  /* 0x0000000408087836 */ /* 0x000fc40000000000 */
[----:B--2---:R-:W-:-:S04]  /*0750*/  FFMA R13, R13, R14, R12 ;  /* 0x0000000e0d0d7223 */ /* 0x004fc8000000000c */
[----:B---3--:R-:W-:-:S04]  /*0760*/  FFMA R13, R16, R15, R13 ;  /* 0x0000000f100d7223 */ /* 0x008fc8000000000d */
[----:B----4-:R-:W-:-:S04]  /*0770*/  FFMA R13, R18, R17, R13 ;  /* 0x00000011120d7223 */ /* 0x010fc8000000000d */
[----:B-----5:R-:W-:-:S07]  /*0780*/  FFMA R12, R20, R19, R13 ;  /* 0x00000013140c7223 */ /* 0x020fce000000000d */
.L_x_3:
[----:B------:R-:W-:Y:S05]  /*0790*/  @!P1 BRA `(.L_x_0) ;  /* 0x0000000000849947 */ /* 0x000fea0003800000 */
[----:B------:R-:W0:Y:S01]  /*07a0*/  LDC.64 R4, c[0x0][0x380] ;  /* 0x0000e000ff047b82 */ /* 0x000e220000000a00 */
[----:B------:R-:W-:Y:S02]  /*07b0*/  ISETP.NE.AND P1, PT, R21, 0x1, PT ;  /* 0x000000011500780c */ /* 0x000fe40003f25270 */
[----:B------:R-:W-:-:S04]  /*07c0*/  LOP3.LUT R11, R11, 0x1, RZ, 0xc0, !PT ;  /* 0x000000010b0b7812 */ /* 0x000fc800078ec0ff */
[----:B------:R-:W-:Y:S01]  /*07d0*/  ISETP.NE.U32.AND P0, PT, R11, 0x1, PT ;  /* 0x000000010b00780c */ /* 0x000fe20003f05070 */
[----:B------:R-:W1:Y:S06]  /*07e0*/  LDC.64 R2, c[0x0][0x388] ;  /* 0x0000e200ff027b82 */ /* 0x000e6c0000000a00 */
[-C--:B------:R-:W-:Y:S02]  /*07f0*/  @P1 IADD3 R11, P3, PT, R6, R8.reuse, RZ ;  /* 0x00000008060b1210 */ /* 0x080fe40007f7e0ff */
[----:B------:R-:W2:Y:S01]  /*0800*/  LDC.64 R16, c[0x0][0x380] ;  /* 0x0000e000ff107b82 */ /* 0x000ea20000000a00 */
[----:B------:R-:W-:Y:S01]  /*0810*/  @P1 IADD3 R13, P4, PT, R7, R8, RZ ;  /* 0x00000008070d1210 */ /* 0x000fe20007f9e0ff */
[----:B------:R-:W-:-:S04]  /*0820*/  @P1 VIADD R8, R8, 0x2 ;  /* 0x0000000208081836 */ /* 0x000fc80000000000 */
[--C-:B------:R-:W-:Y:S01]  /*0830*/  @P1 IMAD.X R18, RZ, RZ, R10.reuse, P4 ;  /* 0x000000ffff121224 */ /* 0x100fe200020e060a */
[-C--:B------:R-:W-:Y:S01]  /*0840*/  @!P0 IADD3 R6, P5, PT, R6, R8.reuse, RZ ;  /* 0x0000000806068210 */ /* 0x080fe20007fbe0ff */
[----:B------:R-:W3:Y:S01]  /*0850*/  LDC.64 R14, c[0x0][0x388] ;  /* 0x0000e200ff0e7b82 */ /* 0x000ee20000000a00 */
[----:B------:R-:W-:Y:S02]  /*0860*/  @!P0 IADD3 R7, P2, PT, R7, R8, RZ ;  /* 0x0000000807078210 */ /* 0x000fe40007f5e0ff */
[----:B------:R-:W-:Y:S01]  /*0870*/  @P1 IADD3.X R8, PT, PT, RZ, R9, RZ, P3, !PT ;  /* 0x00000009ff081210 */ /* 0x000fe20001ffe4ff */
[----:B------:R-:W-:Y:S01]  /*0880*/  @!P0 IMAD.X R9, RZ, RZ, R9, P5 ;  /* 0x000000ffff098224 */ /* 0x000fe200028e0609 */
[----:B0-----:R-:W-:Y:S01]  /*0890*/  @P1 LEA R4, P4, R11, R4, 0x2 ;  /* 0x000000040b041211 */ /* 0x001fe200078810ff */
[----:B------:R-:W-:Y:S01]  /*08a0*/  @!P0 IMAD.X R10, RZ, RZ, R10, P2 ;  /* 0x000000ffff0a8224 */ /* 0x000fe200010e060a */
[----:B-1----:R-:W-:Y:S02]  /*08b0*/  @P1 LEA R2, P3, R13, R2, 0x2 ;  /* 0x000000020d021211 */ /* 0x002fe400078610ff */
[----:B------:R-:W-:-:S02]  /*08c0*/  @P1 LEA.HI.X R5, R11, R5, R8, 0x2, P4 ;  /* 0x000000050b051211 */ /* 0x000fc400020f1408 */
[----:B------:R-:W-:Y:S02]  /*08d0*/  @P1 LEA.HI.X R3, R13, R3, R18, 0x2, P3 ;  /* 0x000000030d031211 */ /* 0x000fe400018f1412 */
[----:B--2---:R-:W-:-:S03]  /*08e0*/  @!P0 LEA R16, P5, R6, R16, 0x2 ;  /* 0x0000001006108211 */ /* 0x004fc600078a10ff */
[----:B------:R-:W2:Y:S01]  /*08f0*/  @P1 LDG.E.CONSTANT R8, desc[UR4][R2.64+0x4] ;  /* 0x0000040402081981 */ /* 0x000ea2000c1e9900 */
[----:B------:R-:W-:-:S03]  /*0900*/  @!P0 LEA.HI.X R17, R6, R17, R9, 0x2, P5 ;  /* 0x0000001106118211 */ /* 0x000fc600028f1409 */
[----:B------:R-:W4:Y:S01]  /*0910*/  @P1 LDG.E.CONSTANT R9, desc[UR4][R4.64] ;  /* 0x0000000404091981 */ /* 0x000f22000c1e9900 */
[----:B---3--:R-:W-:-:S03]  /*0920*/  @!P0 LEA R14, P2, R7, R14, 0x2 ;  /* 0x0000000e070e8211 */ /* 0x008fc600078410ff */
[----:B------:R-:W4:Y:S01]  /*0930*/  @P1 LDG.E.CONSTANT R6, desc[UR4][R2.64] ;  /* 0x0000000402061981 */ /* 0x000f22000c1e9900 */
[----:B------:R-:W-:-:S03]  /*0940*/  @!P0 LEA.HI.X R15, R7, R15, R10, 0x2, P2 ;  /* 0x0000000f070f8211 */ /* 0x000fc600010f140a */
[----:B------:R-:W2:Y:S04]  /*0950*/  @P1 LDG.E.CONSTANT R7, desc[UR4][R4.64+0x4] ;  /* 0x0000040404071981 */ /* 0x000ea8000c1e9900 */
[----:B------:R-:W3:Y:S04]  /*0960*/  @!P0 LDG.E.CONSTANT R17, desc[UR4][R16.64] ;  /* 0x0000000410118981 */ /* 0x000ee8000c1e9900 */
[----:B------:R-:W3:Y:S01]  /*0970*/  @!P0 LDG.E.CONSTANT R14, desc[UR4][R14.64] ;  /* 0x000000040e0e8981 */ /* 0x000ee2000c1e9900 */
[----:B----4-:R-:W-:-:S04]  /*0980*/  @P1 FFMA R6, R9, R6, R12 ;  /* 0x0000000609061223 */ /* 0x010fc8000000000c */
[----:B--2---:R-:W-:-:S04]  /*0990*/  @P1 FFMA R12, R7, R8, R6 ;  /* 0x00000008070c1223 */ /* 0x004fc80000000006 */
[----:B---3--:R-:W-:-:S07]  /*09a0*/  @!P0 FFMA R12, R17, R14, R12 ;  /* 0x0000000e110c8223 */ /* 0x008fce000000000c */
.L_x_0:
[----:B------:R-:W0:Y:S02]  /*09b0*/  LDC.64 R2, c[0x0][0x390] ;  /* 0x0000e400ff027b82 */ /* 0x000e240000000a00 */
[----:B0-----:R-:W-:-:S05]  /*09c0*/  IMAD.WIDE R2, R0, 0x4, R2 ;  /* 0x0000000400027825 */ /* 0x001fca00078e0202 */
[----:B------:R-:W-:Y:S01]  /*09d0*/  STG.E desc[UR4][R2.64], R12 ;  /* 0x0000000c02007986 */ /* 0x000fe2000c101904 */
[----:B------:R-:W-:Y:S05]  /*09e0*/  EXIT ;  /* 0x000000000000794d */ /* 0x000fea0003800000 */
.L_x_4:
[----:B------:R-:W-:-:S00]  /*09f0*/  BRA `(.L_x_4) ;  /* 0xfffffffc00fc7947 */ /* 0x000fc0000383ffff */
[----:B------:R-:W-:-:S00]  /*0a00*/  NOP ;  /* 0x0000000000007918 */ /* 0x000fc00000000000 */
[----:B------:R-:W-:-:S00]  /*0a10*/  NOP ;  /* 0x0000000000007918 */ /* 0x000fc00000000000 */
[----:B------:R-:W-:-:S00]  /*0a20*/  NOP ;  /* 0x0000000000007918 */ /* 0x000fc00000000000 */
[----:B------:R-:W-:-:S00]  /*0a30*/  NOP ;  /* 0x0000000000007918 */ /* 0x000fc00000000000 */
[----:B------:R-:W-:-:S00]  /*0a40*/  NOP ;  /* 0x0000000000007918 */ /* 0x000fc00000000000 */
[----:B------:R-:W-:-:S00]  /*0a50*/  NOP ;  /* 0x0000000000007918 */ /* 0x000fc00000000000 */
[----:B------:R-:W-:-:S00]  /*0a60*/  NOP ;  /* 0x0000000000007918 */ /* 0x000fc00000000000 */
[----:B------:R-:W-:-:S00]  /*0a70*/  NOP ;  /* 0x0000000000007918 */ /* 0x000fc00000000000 */
.L_x_143:


//--------------------- .text._Z15accuracy_kernelPKfPKiPiii --------------------------
	.section	.text._Z15accuracy_kernelPKfPKiPiii,"ax",@progbits
	.align	128
        .global         _Z15accuracy_kernelPKfPKiPiii
        .type           _Z15accuracy_kernelPKfPKiPiii,@function
        .size           _Z15accuracy_kernelPKfPKiPiii,(.L_x_144 - _Z15accuracy_kernelPKfPKiPiii)
        .other          _Z15accuracy_kernelPKfPKiPiii,@"STO_CUDA_ENTRY STV_DEFAULT"
_Z15accuracy_kernelPKfPKiPiii:
.text._Z15accuracy_kernelPKfPKiPiii:
[----:B------:R-:W-:Y:S01]  /*0000*/  LDC R1, c[0x0][0x37c] ;  /* 0x0000df00ff017b82 */ /* 0x000fe20000000800 */
[----:B------:R-:W0:Y:S07]  /*0010*/  S2R R3, SR_TID.X ;  /* 0x0000000000037919 */ /* 0x000e2e0000002100 */
[----:B------:R-:W0:Y:S01]  /*0020*/  S2UR UR4, SR_CTAID.X ;  /* 0x00000000000479c3 */ /* 0x000e220000002500 */
[----:B------:R-:W1:Y:S07]  /*0030*/  LDCU UR5, c[0x0][0x398] ;  /* 0x00007300ff0577ac */ /* 0x000e6e0008000800 */
[----:B------:R-:W0:Y:S02]  /*0040*/  LDC R0, c[0x0][0x360] ;  /* 0x0000d800ff007b82 */ /* 0x000e240000000800 */
[----:B0-----:R-:W-:-:S05]  /*0050*/  IMAD R0, R0, UR4, R3 ;  /* 0x0000000400007c24 */ /* 0x001fca000f8e0203 */
[----:B-1----:R-:W-:-:S13]  /*0060*/  ISETP.GE.AND P0, PT, R0, UR5, PT ;  /* 0x0000000500007c0c */ /* 0x002fda000bf06270 */
[----:B------:R-:W-:Y:S05]  /*0070*/  @P0 EXIT ;  /* 0x000000000000094d */ /* 0x000fea0003800000 */
[----:B------:R-:W0:Y:S01]  /*0080*/  LDCU UR5, c[0x0][0x39c] ;  /* 0x00007380ff0577ac */ /* 0x000e220008000800 */
[----:B------:R-:W-:Y:S01]  /*0090*/  IMAD.MOV.U32 R6, RZ, RZ, RZ ;  /* 0x000000ffff067224 */ /* 0x000fe200078e00ff */
[----:B------:R-:W1:Y:S01]  /*00a0*/  LDCU.64 UR8, c[0x0][0x358] ;  /* 0x00006b00ff0877ac */ /* 0x000e620008000a00 */
[----:B0-----:R-:W-:-:S09]  /*00b0*/  UISETP.GE.AND UP0, UPT, UR5, 0x2, UPT ;  /* 0x000000020500788c */ /* 0x001fd2000bf06270 */
[----:B-1----:R-:W-:Y:S05]  /*00c0*/  BRA.U !UP0, `(.L_x_5) ;  /* 0x0000000908787547 */ /* 0x002fea000b800000 */
[----:B------:R-:W0:Y:S01]  /*00d0*/  LDC.64 R2, c[0x0][0x380] ;  /* 0x0000e000ff027b82 */ /* 0x000e220000000a00 */
[----:B------:R-:W-:-:S04]  /*00e0*/  IMAD R5, R0, UR5, RZ ;  /* 0x0000000500057c24 */ /* 0x000fc8000f8e02ff */
[----:B0-----:R-:W-:-:S05]  /*00f0*/  IMAD.WIDE R2, R5, 0x4, R2 ;  /* 0x0000000405027825 */ /* 0x001fca00078e0202 */
[----:B------:R0:W5:Y:S01]  /*0100*/  LDG.E R7, desc[UR8][R2.64] ;  /* 0x0000000802077981 */ /* 0x000162000c1e1900 */
[----:B------:R-:W-:Y:S01]  /*0110*/  UIADD3 UR4, UPT, UPT, UR5, -0x1, URZ ;  /* 0xffffffff05047890 */ /* 0x000fe2000fffe0ff */
[----:B------:R-:W-:Y:S01]  /*0120*/  IMAD.MOV.U32 R6, RZ, RZ, RZ ;  /* 0x000000ffff067224 */ /* 0x000fe200078e00ff */
[----:B------:R-:W-:Y:S01]  /*0130*/  UIADD3 UR5, UPT, UPT, UR5, -0x2, URZ ;  /* 0xfffffffe05057890 */ /* 0x000fe2000fffe0ff */
[----:B------:R-:W-:Y:S01]  /*0140*/  IMAD.MOV.U32 R5, RZ, RZ, 0x1 ;  /* 0x00000001ff057424 */ /* 0x000fe200078e00ff */
[----:B------:R-:W-:Y:S02]  /*0150*/  ULOP3.LUT UR6, UR4, 0xf, URZ, 0xc0, !UPT ;  /* 0x0000000f04067892 */ /* 0x000fe4000f8ec0ff */
[----:B------:R-:W-:-:S09]  /*0160*/  UISETP.GE.U32.AND UP0, UPT, UR5, 0xf, UPT ;  /* 0x0000000f0500788c */ /* 0x000fd2000bf06070 */
[----:B0-----:R-:W-:Y:S05]  /*0170*/  BRA.U !UP0, `(.L_x_6) ;  /* 0x0000000508247547 */ /* 0x001fea000b800000 */
[----:B------:R-:W-:Y:S01]  /*0180*/  IMAD.MOV.U32 R8, RZ, RZ, RZ ;  /* 0x000000ffff087224 */ /* 0x000fe200078e00ff */
[----:B------:R-:W-:Y:S01]  /*0190*/  ULOP3.LUT UR5, UR4, 0xfffffff0, URZ, 0xc0, !UPT ;  /* 0xfffffff004057892 */ /* 0x000fe2000f8ec0ff */
[----:B------:R-:W-:-:S11]  /*01a0*/  IMAD.MOV.U32 R6, RZ, RZ, RZ ;  /* 0x000000ffff067224 */ /* 0x000fd600078e00ff */
.L_x_7:
[----:B------:R-:W-:-:S04]  /*01b0*/  VIADD R17, R8, 0x1 ;  /* 0x0000000108117836 */ /* 0x000fc80000000000 */
[----:B------:R-:W-:-:S05]  /*01c0*/  IMAD.WIDE R4, R17, 0x4, R2 ;  /* 0x0000000411047825 */ /* 0x000fca00078e0202 */
[----:B------:R-:W2:Y:S04]  /*01d0*/  LDG.E R22, desc[UR8][R4.64] ;  /* 0x0000000804167981 */ /* 0x000ea8000c1e1900 */
[----:B------:R-:W3:Y:S04]  /*01e0*/  LDG.E R24, desc[UR8][R4.64+0x4] ;  /* 0x0000040804187981 */ /* 0x000ee8000c1e1900 */
[----:B------:R-:W4:Y:S04]  /*01f0*/  LDG.E R26, desc[UR8][R4.64+0x8] ;  /* 0x00000808041a7981 */ /* 0x000f28000c1e1900 */
        /* <DEDUP_REMOVED lines=12> */
[----:B------:R-:W4:Y:S01]  /*02c0*/  LDG.E R20, desc[UR8][R4.64+0x3c] ;  /* 0x00003c0804147981 */ /* 0x000f22000c1e1900 */
[----:B--2--5:R-:W-:-:S04]  /*02d0*/  FSETP.GT.AND P2, PT, R22, R7, PT ;  /* 0x000000071600720b */ /* 0x024fc80003f44000 */
[----:B------:R-:W-:Y:S02]  /*02e0*/  FSEL R7, R22, R7, P2 ;  /* 0x0000000716077208 */ /* 0x000fe40001000000 */
[----:B------:R-:W-:Y:S02]  /*02f0*/  SEL R17, R17, R6, P2 ;  /* 0x0000000611117207 */ /* 0x000fe40001000000 */
[----:B---3--:R-:W-:-:S04]  /*0300*/  FSETP.GT.AND P3, PT, R24, R7, PT ;  /* 0x000000071800720b */ /* 0x008fc80003f64000 */
[----:B------:R-:W-:-:S04]  /*0310*/  FSEL R7, R24, R7, P3 ;  /* 0x0000000718077208 */ /* 0x000fc80001800000 */
[----:B----4-:R-:W-:-:S04]  /*0320*/  FSETP.GT.AND P1, PT, R26, R7, PT ;  /* 0x000000071a00720b */ /* 0x010fc80003f24000 */
[----:B------:R-:W-:Y:S01]  /*0330*/  FSEL R7, R26, R7, P1 ;  /* 0x000000071a077208 */ /* 0x000fe20000800000 */
[----:B------:R-:W-:-:S03]  /*0340*/  @P3 VIADD R17, R8, 0x2 ;  /* 0x0000000208113836 */ /* 0x000fc60000000000 */
[----:B------:R-:W-:-:S04]  /*0350*/  FSETP.GT.AND P6, PT, R28, R7, PT ;  /* 0x000000071c00720b */ /* 0x000fc80003fc4000 */
        /* <DEDUP_REMOVED lines=37> */
[C---:B------:R-:W-:Y:S02]  /*05b0*/  @P1 VIADD R17, R8.reuse, 0xf ;  /* 0x0000000f08111836 */ /* 0x040fe40000000000 */
[----:B------:R-:W-:-:S05]  /*05c0*/  VIADD R8, R8, 0x10 ;  /* 0x0000001008087836 */ /* 0x000fca0000000000 */
[C---:B------:R-:W-:Y:S02]  /*05d0*/  ISETP.NE.AND P1, PT, R8.reuse, UR5, PT ;  /* 0x0000000508007c0c */ /* 0x040fe4000bf25270 */
[----:B------:R-:W-:-:S11]  /*05e0*/  SEL R6, R8, R17, P0 ;  /* 0x0000001108067207 */ /* 0x000fd60000000000 */
[----:B------:R-:W-:Y:S05]  /*05f0*/  @P1 BRA `(.L_x_7) ;  /* 0xfffffff800ec1947 */ /* 0x000fea000383ffff */
[----:B------:R-:W-:-:S07]  /*0600*/  VIADD R5, R8, 0x1 ;  /* 0x0000000108057836 */ /* 0x000fce0000000000 */
.L_x_6:
[----:B------:R-:W-:-:S09]  /*0610*/  UISETP.NE.AND UP0, UPT, UR6, URZ, UPT ;  /* 0x000000ff0600728c */ /* 0x000fd2000bf05270 */
[----:B------:R-:W-:Y:S05]  /*0620*/  BRA.U !UP0, `(.L_x_5) ;  /* 0x0000000508207547 */ /* 0x000fea000b800000 */
[----:B------:R-:W-:Y:S02]  /*0630*/  UISETP.GE.U32.AND UP0, UPT, UR6, 0x8, UPT ;  /* 0x000000080600788c */ /* 0x000fe4000bf06070 */
[----:B------:R-:W-:-:S04]  /*0640*/  ULOP3.LUT UR5, UR4, 0x7, URZ, 0xc0, !UPT ;  /* 0x0000000704057892 */ /* 0x000fc8000f8ec0ff */
[----:B------:R-:W-:-:S03]  /*0650*/  UISETP.NE.AND UP1, UPT, UR5, URZ, UPT ;  /* 0x000000ff0500728c */ /* 0x000fc6000bf25270 */
[----:B------:R-:W-:Y:S08]  /*0660*/  BRA.U !UP0, `(.L_x_8) ;  /* 0x0000000108887547 */ /* 0x000ff0000b800000 */
        /* <DEDUP_REMOVED lines=31> */
[----:B------:R-:W-:-:S08]  /*0860*/  @P2 VIADD R6, R5, 0x6 ;  /* 0x0000000605062836 */ /* 0x000fd00000000000 */
[C---:B------:R-:W-:Y:S02]  /*0870*/  @P3 VIADD R6, R5.reuse, 0x7 ;  /* 0x0000000705063836 */ /* 0x040fe40000000000 */
[----:B------:R-:W-:-:S07]  /*0880*/  VIADD R5, R5, 0x8 ;  /* 0x0000000805057836 */ /* 0x000fce0000000000 */
.L_x_8:
        /* <DEDUP_REMOVED lines=20> */
[----:B------:R-:W-:-:S08]  /*09d0*/  @P2 VIADD R6, R5, 0x2 ;  /* 0x0000000205062836 */ /* 0x000fd00000000000 */
[C---:B------:R-:W-:Y:S02]  /*09e0*/  @P3 VIADD R6, R5.reuse, 0x3 ;  /* 0x0000000305063836 */ /* 0x040fe40000000000 */
[----:B------:R-:W-:-:S07]  /*09f0*/  VIADD R5, R5, 0x4 ;  /* 0x0000000405057836 */ /* 0x000fce0000000000 */
.L_x_9:
[----:B------:R-:W-:Y:S05]  /*0a00*/  BRA.U !UP1, `(.L_x_5) ;  /* 0x0000000109287547 */ /* 0x000fea000b800000 */
[----:B------:R-:W-:-:S12]  /*0a10*/  UIADD3 UR4, UPT, UPT, -UR4, URZ, URZ ;  /* 0x000000ff04047290 */ /* 0x000fd8000fffe1ff */
.L_x_10:
[----:B------:R-:W-:-:S06]  /*0a20*/  IMAD.WIDE R8, R5, 0x4, R2 ;  /* 0x0000000405087825 */ /* 0x000fcc00078e0202 */
[----:B------:R-:W2:Y:S01]  /*0a30*/  LDG.E R8, desc[UR8][R8.64] ;  /* 0x0000000808087981 */ /* 0x000ea2000c1e1900 */
[----:B------:R-:W-:-:S04]  /*0a40*/  UIADD3 UR4, UPT, UPT, UR4, 0x1, URZ ;  /* 0x0000000104047890 */ /* 0x000fc8000fffe0ff */
[----:B------:R-:W-:Y:S01]  /*0a50*/  UISETP.NE.AND UP0, UPT, UR4, URZ, UPT ;  /* 0x000000ff0400728c */ /* 0x000fe2000bf05270 */
[----:B--2--5:R-:W-:-:S04]  /*0a60*/  FSETP.GT.AND P0, PT, R8, R7, PT ;  /* 0x000000070800720b */ /* 0x024fc80003f04000 */
[C---:B------:R-:W-:Y:S01]  /*0a70*/  SEL R6, R5.reuse, R6, P0 ;  /* 0x0000000605067207 */ /* 0x040fe20000000000 */
[----:B------:R-:W-:Y:S01]  /*0a80*/  VIADD R5, R5, 0x1 ;  /* 0x0000000105057836 */ /* 0x000fe20000000000 */
[----:B------:R-:W-:Y:S02]  /*0a90*/  FSEL R7, R8, R7, P0 ;  /* 0x0000000708077208 */ /* 0x000fe40000000000 */
[----:B------:R-:W-:Y:S05]  /*0aa0*/  BRA.U UP0, `(.L_x_10) ;  /* 0xfffffffd00dc7547 */ /* 0x000fea000b83ffff */
.L_x_5:
[----:B------:R-:W0:Y:S08]  /*0ab0*/  LDC.64 R2, c[0x0][0x388] ;  /* 0x0000e200ff027b82 */ /* 0x000e300000000a00 */
[----:B------:R-:W1:Y:S01]  /*0ac0*/  LDC.64 R4, c[0x0][0x390] ;  /* 0x0000e400ff047b82 */ /* 0x000e620000000a00 */
[----:B0-----:R-:W-:-:S06]  /*0ad0*/  IMAD.WIDE R2, R0, 0x4, R2 ;  /* 0x0000000400027825 */ /* 0x001fcc00078e0202 */
[----:B------:R-:W2:Y:S01]  /*0ae0*/  LDG.E R3, desc[UR8][R2.64] ;  /* 0x0000000802037981 */ /* 0x000ea2000c1e1900 */
[----:B-1----:R-:W-:Y:S01]  /*0af0*/  IMAD.WIDE R4, R0, 0x4, R4 ;  /* 0x0000000400047825 */ /* 0x002fe200078e0204 */
[----:B--2---:R-:W-:-:S04]  /*0b00*/  ISETP.NE.AND P0, PT, R6, R3, PT ;  /* 0x000000030600720c */ /* 0x004fc80003f05270 */
[----:B-----5:R-:W-:-:S05]  /*0b10*/  SEL R7, RZ, 0x1, P0 ;  /* 0x00000001ff077807 */ /* 0x020fca0000000000 */
[----:B------:R-:W-:Y:S01]  /*0b20*/  STG.E desc[UR8][R4.64], R7 ;  /* 0x0000000704007986 */ /* 0x000fe2000c101908 */
[----:B------:R-:W-:Y:S05]  /*0b30*/  EXIT ;  /* 0x000000000000794d */ /* 0x000fea0003800000 */
.L_x_11:
        /* <DEDUP_REMOVED lines=12> */
.L_x_144:


//--------------------- .text._Z20loss_gradient_kernelPKfPKiPfS3_ii --------------------------
	.section	.text._Z20loss_gradient_kernelPKfPKiPfS3_ii,"ax",@progbits
	.align	128
        .global         _Z20loss_gradient_kernelPKfPKiPfS3_ii
        .type           _Z20loss_gradient_kernelPKfPKiPfS3_ii,@function
        .size           _Z20loss_gradient_kernelPKfPKiPfS3_ii,(.L_x_145 - _Z20loss_gradient_kernelPKfPKiPfS3_ii)
        .other          _Z20loss_gradient_kernelPKfPKiPfS3_ii,@"STO_CUDA_ENTRY STV_DEFAULT"
_Z20loss_gradient_kernelPKfPKiPfS3_ii:
.text._Z20loss_gradient_kernelPKfPKiPfS3_ii:
        /* <DEDUP_REMOVED lines=8> */
[----:B------:R-:W0:Y:S01]  /*0080*/  LDC.64 R8, c[0x0][0x388] ;  /* 0x0000e200ff087b82 */ /* 0x000e220000000a00 */
[----:B------:R-:W1:Y:S07]  /*0090*/  LDCU.64 UR12, c[0x0][0x358] ;  /* 0x00006b00ff0c77ac */ /* 0x000e6e0008000a00 */
[----:B------:R-:W2:Y:S08]  /*00a0*/  LDC R6, c[0x0][0x3a4] ;  /* 0x0000e900ff067b82 */ /* 0x000eb00000000800 */
[----:B------:R-:W3:Y:S01]  /*00b0*/  LDC.64 R2, c[0x0][0x380] ;  /* 0x0000e000ff027b82 */ /* 0x000ee20000000a00 */
[----:B0-----:R-:W-:-:S05]  /*00c0*/  IMAD.WIDE R8, R7, 0x4, R8 ;  /* 0x0000000407087825 */ /* 0x001fca00078e0208 */
[----:B-1----:R-:W4:Y:S01]  /*00d0*/  LDG.E R0, desc[UR12][R8.64] ;  /* 0x0000000c08007981 */ /* 0x002f22000c1e1900 */
[----:B--2---:R-:W-:-:S04]  /*00e0*/  IMAD R5, R7, R6, RZ ;  /* 0x0000000607057224 */ /* 0x004fc800078e02ff */
[----:B----4-:R-:W-:-:S04]  /*00f0*/  IMAD.IADD R11, R0, 0x1, R5 ;  /* 0x00000001000b7824 */ /* 0x010fc800078e0205 */
[----:B---3--:R-:W-:-:S06]  /*0100*/  IMAD.WIDE R10, R11, 0x4, R2 ;  /* 0x000000040b0a7825 */ /* 0x008fcc00078e0202 */
[----:B------:R-:W2:Y:S01]  /*0110*/  LDG.E R10, desc[UR12][R10.64] ;  /* 0x0000000c0a0a7981 */ /* 0x000ea2000c1e1900 */
[----:B------:R-:W-:Y:S01]  /*0120*/  IMAD.MOV.U32 R9, RZ, RZ, 0x3e055027 ;  /* 0x3e055027ff097424 */ /* 0x000fe200078e00ff */
[----:B------:R-:W-:Y:S01]  /*0130*/  ISETP.GE.AND P1, PT, R6, 0x1, PT ;  /* 0x000000010600780c */ /* 0x000fe20003f26270 */
[----:B--2---:R-:W-:-:S05]  /*0140*/  FADD R4, R10, 9.9999999392252902908e-09 ;  /* 0x322bcc770a047421 */ /* 0x004fca0000000000 */
[----:B------:R-:W-:-:S04]  /*0150*/  FSETP.GEU.AND P0, PT, R4, 1.175494350822287508e-38, PT ;  /* 0x008000000400780b */ /* 0x000fc80003f0e000 */
[----:B------:R-:W-:-:S09]  /*0160*/  FSEL R10, RZ, -23, P0 ;  /* 0xc1b80000ff0a7808 */ /* 0x000fd20000000000 */
[----:B------:R-:W-:-:S04]  /*0170*/  @!P0 FMUL R4, R4, 8388608 ;  /* 0x4b00000004048820 */ /* 0x000fc80000400000 */
[C---:B------:R-:W-:Y:S01]  /*0180*/  VIADD R12, R4.reuse, 0xc0d55555 ;  /* 0xc0d55555040c7836 */ /* 0x040fe20000000000 */
[----:B------:R-:W-:-:S04]  /*0190*/  ISETP.GT.U32.AND P0, PT, R4, 0x7f7fffff, PT ;  /* 0x7f7fffff0400780c */ /* 0x000fc80003f04070 */
[----:B------:R-:W-:-:S05]  /*01a0*/  LOP3.LUT R13, R12, 0xff800000, RZ, 0xc0, !PT ;  /* 0xff8000000c0d7812 */ /* 0x000fca00078ec0ff */
[----:B------:R-:W-:Y:S01]  /*01b0*/  IMAD.IADD R8, R4, 0x1, -R13 ;  /* 0x0000000104087824 */ /* 0x000fe200078e0a0d */
[----:B------:R-:W-:-:S03]  /*01c0*/  I2FP.F32.S32 R13, R13 ;  /* 0x0000000d000d7245 */ /* 0x000fc60000201400 */
[----:B------:R-:W-:Y:S02]  /*01d0*/  FADD R12, R8, -1 ;  /* 0xbf800000080c7421 */ /* 0x000fe40000000000 */
[----:B------:R-:W-:Y:S01]  /*01e0*/  FFMA R10, R13, 1.1920928955078125e-07, R10 ;  /* 0x340000000d0a7823 */ /* 0x000fe2000000000a */
[----:B------:R-:W-:Y:S01]  /*01f0*/  MOV R13, 0x7f800000 ;  /* 0x7f800000000d7802 */ /* 0x000fe20000000f00 */
[----:B------:R-:W-:-:S04]  /*0200*/  FFMA R9, R12, -R9, 0.14084610342979431152 ;  /* 0x3e1039f60c097423 */ /* 0x000fc80000000809 */
[----:B------:R-:W-:-:S04]  /*0210*/  FFMA R9, R12, R9, -0.12148627638816833496 ;  /* 0xbdf8cdcc0c097423 */ /* 0x000fc80000000009 */
[----:B------:R-:W-:-:S04]  /*0220*/  FFMA R9, R12, R9, 0.13980610668659210205 ;  /* 0x3e0f29550c097423 */ /* 0x000fc80000000009 */
[----:B------:R-:W-:-:S04]  /*0230*/  FFMA R9, R12, R9, -0.16684235632419586182 ;  /* 0xbe2ad8b90c097423 */ /* 0x000fc80000000009 */
[----:B------:R-:W-:-:S04]  /*0240*/  FFMA R9, R12, R9, 0.20012299716472625732 ;  /* 0x3e4ced0b0c097423 */ /* 0x000fc80000000009 */
[C---:B------:R-:W-:Y:S02]  /*0250*/  FFMA R11, R12.reuse, R9, -0.24999669194221496582 ;  /* 0xbe7fff220c0b7423 */ /* 0x040fe40000000009 */
[----:B------:R-:W0:Y:S02]  /*0260*/  LDC.64 R8, c[0x0][0x398] ;  /* 0x0000e600ff087b82 */ /* 0x000e240000000a00 */
[----:B------:R-:W-:-:S04]  /*0270*/  FFMA R11, R12, R11, 0.33333182334899902344 ;  /* 0x3eaaaa780c0b7423 */ /* 0x000fc8000000000b */
[----:B------:R-:W-:-:S04]  /*0280*/  FFMA R11, R12, R11, -0.5 ;  /* 0xbf0000000c0b7423 */ /* 0x000fc8000000000b */
[----:B------:R-:W-:-:S04]  /*0290*/  FMUL R11, R12, R11 ;  /* 0x0000000b0c0b7220 */ /* 0x000fc80000400000 */
[----:B------:R-:W-:-:S04]  /*02a0*/  FFMA R11, R12, R11, R12 ;  /* 0x0000000b0c0b7223 */ /* 0x000fc8000000000c */
[----:B------:R-:W-:Y:S01]  /*02b0*/  FFMA R10, R10, 0.69314718246459960938, R11 ;  /* 0x3f3172180a0a7823 */ /* 0x000fe2000000000b */
[C---:B------:R-:W-:Y:S01]  /*02c0*/  @P0 FFMA R10, R4.reuse, R13, +INF ;  /* 0x7f800000040a0423 */ /* 0x040fe2000000000d */
[----:B------:R-:W-:Y:S01]  /*02d0*/  FSETP.NEU.AND P0, PT, R4, RZ, PT ;  /* 0x000000ff0400720b */ /* 0x000fe20003f0d000 */
[----:B0-----:R-:W-:-:S03]  /*02e0*/  IMAD.WIDE R8, R7, 0x4, R8 ;  /* 0x0000000407087825 */ /* 0x001fc600078e0208 */
[----:B------:R-:W-:-:S05]  /*02f0*/  FSEL R7, -R10, +INF , P0 ;  /* 0x7f8000000a077808 */ /* 0x000fca0000000100 */
[----:B------:R0:W-:Y:S01]  /*0300*/  STG.E desc[UR12][R8.64], R7 ;  /* 0x0000000708007986 */ /* 0x0001e2000c10190c */
[----:B------:R-:W-:Y:S05]  /*0310*/  @!P1 EXIT ;  /* 0x000000000000994d */ /* 0x000fea0003800000 */
[C---:B------:R-:W-:Y:S01]  /*0320*/  ISETP.GE.U32.AND P1, PT, R6.reuse, 0x10, PT ;  /* 0x000000100600780c */ /* 0x040fe20003f26070 */
[----:B------:R-:W-:Y:S01]  /*0330*/  IMAD.MOV.U32 R4, RZ, RZ, RZ ;  /* 0x000000ffff047224 */ /* 0x000fe200078e00ff */
[----:B------:R-:W-:-:S04]  /*0340*/  LOP3.LUT R16, R6, 0xf, RZ, 0xc0, !PT ;  /* 0x0000000f06107812 */ /* 0x000fc800078ec0ff */
[----:B------:R-:W-:-:S07]  /*0350*/  ISETP.NE.AND P0, PT, R16, RZ, PT ;  /* 0x000000ff1000720c */ /* 0x000fce0003f05270 */
[----:B------:R-:W-:Y:S06]  /*0360*/  @!P1 BRA `(.L_x_12) ;  /* 0x0000000400d09947 */ /* 0x000fec0003800000 */
[----:B------:R-:W1:Y:S01]  /*0370*/  LDCU.64 UR8, c[0x0][0x380] ;  /* 0x00007000ff0877ac */ /* 0x000e620008000a00 */
[----:B------:R-:W-:Y:S01]  /*0380*/  LOP3.LUT R4, R6, 0x7ffffff0, RZ, 0xc0, !PT ;  /* 0x7ffffff006047812 */ /* 0x000fe200078ec0ff */
[----:B------:R-:W-:Y:S01]  /*0390*/  IMAD.MOV R12, RZ, RZ, -R0 ;  /* 0x000000ffff0c7224 */ /* 0x000fe200078e0a00 */
[----:B------:R-:W2:Y:S01]  /*03a0*/  LDCU.64 UR10, c[0x0][0x390] ;  /* 0x00007200ff0a77ac */ /* 0x000ea20008000a00 */
[----:B0-----:R-:W-:Y:S01]  /*03b0*/  IMAD.MOV.U32 R7, RZ, RZ, R5 ;  /* 0x000000ffff077224 */ /* 0x001fe200078e0005 */
[----:B------:R-:W-:Y:S01]  /*03c0*/  UMOV UR4, URZ ;  /* 0x000000ff00047c82 */ /* 0x000fe20008000000 */
[----:B-1----:R-:W-:Y:S02]  /*03d0*/  UIADD3 UR7, UP0, UPT, UR8, 0x20, URZ ;  /* 0x0000002008077890 */ /* 0x002fe4000ff1e0ff */
[----:B--2---:R-:W-:Y:S02]  /*03e0*/  UIADD3 UR5, UP1, UPT, UR10, 0x20, URZ ;  /* 0x000000200a057890 */ /* 0x004fe4000ff3e0ff */
[----:B------:R-:W-:-:S02]  /*03f0*/  UIADD3.X UR8, UPT, UPT, URZ, UR9, URZ, UP0, !UPT ;  /* 0x00000009ff087290 */ /* 0x000fc400087fe4ff */
[----:B------:R-:W-:-:S12]  /*0400*/  UIADD3.X UR6, UPT, UPT, URZ, UR11, URZ, UP1, !UPT ;  /* 0x0000000bff067290 */ /* 0x000fd80008ffe4ff */
.L_x_13:
[----:B------:R-:W-:Y:S01]  /*0410*/  MOV R8, UR7 ;  /* 0x0000000700087c02 */ /* 0x000fe20008000f00 */
[----:B------:R-:W-:-:S04]  /*0420*/  IMAD.U32 R9, RZ, RZ, UR8 ;  /* 0x00000008ff097e24 */ /* 0x000fc8000f8e00ff */
[----:B------:R-:W-:-:S05]  /*0430*/  IMAD.WIDE R8, R7, 0x4, R8 ;  /* 0x0000000407087825 */ /* 0x000fca00078e0208 */
[----:B-1----:R-:W2:Y:S01]  /*0440*/  LDG.E R13, desc[UR12][R8.64+-0x20] ;  /* 0xffffe00c080d7981 */ /* 0x002ea2000c1e1900 */
[----:B------:R-:W-:Y:S01]  /*0450*/  ISETP.NE.AND P1, PT, R12, RZ, PT ;  /* 0x000000ff0c00720c */ /* 0x000fe20003f25270 */
[----:B------:R-:W-:Y:S02]  /*0460*/  IMAD.U32 R10, RZ, RZ, UR5 ;  /* 0x00000005ff0a7e24 */ /* 0x000fe4000f8e00ff */
[----:B------:R-:W-:Y:S01]  /*0470*/  IMAD.U32 R11, RZ, RZ, UR6 ;  /* 0x00000006ff0b7e24 */ /* 0x000fe2000f8e00ff */
[----:B------:R-:W-:Y:S01]  /*0480*/  FSEL R14, RZ, 1, P1 ;  /* 0x3f800000ff0e7808 */ /* 0x000fe20000800000 */
[----:B------:R-:W-:Y:S01]  /*0490*/  IMAD.WIDE R10, R7, 0x4, R10 ;  /* 0x00000004070a7825 */ /* 0x000fe200078e020a */
[----:B------:R-:W-:-:S03]  /*04a0*/  UIADD3 UR9, UPT, UPT, UR4, 0x1, URZ ;  /* 0x0000000104097890 */ /* 0x000fc6000fffe0ff */
[----:B--2---:R-:W-:-:S05]  /*04b0*/  FADD R13, R13, -R14 ;  /* 0x8000000e0d0d7221 */ /* 0x004fca0000000000 */
[----:B------:R0:W-:Y:S04]  /*04c0*/  STG.E desc[UR12][R10.64+-0x20], R13 ;  /* 0xffffe00d0a007986 */ /* 0x0001e8000c10190c */
[----:B------:R-:W2:Y:S01]  /*04d0*/  LDG.E R14, desc[UR12][R8.64+-0x1c] ;  /* 0xffffe40c080e7981 */ /* 0x000ea2000c1e1900 */
[----:B------:R-:W-:-:S04]  /*04e0*/  ISETP.NE.AND P1, PT, R0, UR9, PT ;  /* 0x0000000900007c0c */ /* 0x000fc8000bf25270 */
[----:B------:R-:W-:Y:S01]  /*04f0*/  FSEL R15, RZ, 1, P1 ;  /* 0x3f800000ff0f7808 */ /* 0x000fe20000800000 */
[----:B------:R-:W-:-:S04]  /*0500*/  UIADD3 UR9, UPT, UPT, UR4, 0x2, URZ ;  /* 0x0000000204097890 */ /* 0x000fc8000fffe0ff */
        /* <DEDUP_REMOVED lines=8> */
[----:B0-----:R-:W3:Y:S01]  /*0590*/  LDG.E R13, desc[UR12][R8.64+-0x14] ;  /* 0xffffec0c080d7981 */ /* 0x001ee2000c1e1900 */
[----:B------:R-:W-:-:S04]  /*05a0*/  ISETP.NE.AND P1, PT, R0, UR9, PT ;  /* 0x0000000900007c0c */ /* 0x000fc8000bf25270 */
[----:B------:R-:W-:Y:S01]  /*05b0*/  FSEL R14, RZ, 1, P1 ;  /* 0x3f800000ff0e7808 */ /* 0x000fe20000800000 */
[----:B------:R-:W-:-:S04]  /*05c0*/  UIADD3 UR9, UPT, UPT, UR4, 0x4, URZ ;  /* 0x0000000404097890 */ /* 0x000fc8000fffe0ff */
[----:B---3--:R-:W-:-:S05]  /*05d0*/  FADD R13, R13, -R14 ;  /* 0x8000000e0d0d7221 */ /* 0x008fca0000000000 */
[----:B------:R0:W-:Y:S04]  /*05e0*/  STG.E desc[UR12][R10.64+-0x14], R13 ;  /* 0xffffec0d0a007986 */ /* 0x0001e8000c10190c */
[----:B------:R-:W3:Y:S01]  /*05f0*/  LDG.E R14, desc[UR12][R8.64+-0x10] ;  /* 0xfffff00c080e7981 */ /* 0x000ee2000c1e1900 */
[----:B------:R-:W-:-:S04]  /*0600*/  ISETP.NE.AND P1, PT, R0, UR9, PT ;  /* 0x0000000900007c0c */ /* 0x000fc8000bf25270 */
[----:B-1----:R-:W-:Y:S01]  /*0610*/  FSEL R15, RZ, 1, P1 ;  /* 0x3f800000ff0f7808 */ /* 0x002fe20000800000 */
[----:B------:R-:W-:-:S04]  /*0620*/  UIADD3 UR9, UPT, UPT, UR4, 0x5, URZ ;  /* 0x0000000504097890 */ /* 0x000fc8000fffe0ff */
[----:B---3--:R-:W-:-:S05]  /*0630*/  FADD R15, R14, -R15 ;  /* 0x8000000f0e0f7221 */ /* 0x008fca0000000000 */
[----:B------:R1:W-:Y:S04]  /*0640*/  STG.E desc[UR12][R10.64+-0x10], R15 ;  /* 0xfffff00f0a007986 */ /* 0x0003e8000c10190c */
[----:B------:R-:W3:Y:S01]  /*0650*/  LDG.E R14, desc[UR12][R8.64+-0xc] ;  /* 0xfffff40c080e7981 */ /* 0x000ee2000c1e1900 */
[----:B------:R-:W-:-:S04]  /*0660*/  ISETP.NE.AND P1, PT, R0, UR9, PT ;  /* 0x0000000900007c0c */ /* 0x000fc8000bf25270 */
[----:B--2---:R-:W-:Y:S01]  /*0670*/  FSEL R17, RZ, 1, P1 ;  /* 0x3f800000ff117808 */ /* 0x004fe20000800000 */
[----:B------:R-:W-:-:S04]  /*0680*/  UIADD3 UR9, UPT, UPT, UR4, 0x6, URZ ;  /* 0x0000000604097890 */ /* 0x000fc8000fffe0ff */
[----:B---3--:R-:W-:-:S05]  /*0690*/  FADD R17, R14, -R17 ;  /* 0x800000110e117221 */ /* 0x008fca0000000000 */
        /* <DEDUP_REMOVED lines=55> */
[----:B0-----:R-:W2:Y:S01]  /*0a10*/  LDG.E R13, desc[UR12][R8.64+0x1c] ;  /* 0x00001c0c080d7981 */ /* 0x001ea2000c1e1900 */
[----:B------:R-:W-:Y:S01]  /*0a20*/  UIADD3 UR4, UPT, UPT, UR4, 0x10, URZ ;  /* 0x0000001004047890 */ /* 0x000fe2000fffe0ff */
[----:B------:R-:W-:Y:S01]  /*0a30*/  ISETP.NE.AND P1, PT, R0, UR9, PT ;  /* 0x0000000900007c0c */ /* 0x000fe2000bf25270 */
[----:B------:R-:W-:Y:S01]  /*0a40*/  VIADD R7, R7, 0x10 ;  /* 0x0000001007077836 */ /* 0x000fe20000000000 */
[----:B------:R-:W-:Y:S02]  /*0a50*/  IADD3 R12, PT, PT, R12, 0x10, RZ ;  /* 0x000000100c0c7810 */ /* 0x000fe40007ffe0ff */
[----:B------:R-:W-:-:S02]  /*0a60*/  FSEL R14, RZ, 1, P1 ;  /* 0x3f800000ff0e7808 */ /* 0x000fc40000800000 */
[----:B------:R-:W-:-:S03]  /*0a70*/  ISETP.NE.AND P1, PT, R4, UR4, PT ;  /* 0x0000000404007c0c */ /* 0x000fc6000bf25270 */
[----:B--2---:R-:W-:-:S05]  /*0a80*/  FADD R13, R13, -R14 ;  /* 0x8000000e0d0d7221 */ /* 0x004fca0000000000 */
[----:B------:R1:W-:Y:S05]  /*0a90*/  STG.E desc[UR12][R10.64+0x1c], R13 ;  /* 0x00001c0d0a007986 */ /* 0x0003ea000c10190c */
[----:B------:R-:W-:Y:S05]  /*0aa0*/  @P1 BRA `(.L_x_13) ;  /* 0xfffffff800581947 */ /* 0x000fea000383ffff */
.L_x_12:
[----:B------:R-:W-:Y:S05]  /*0ab0*/  @!P0 EXIT ;  /* 0x000000000000894d */ /* 0x000fea0003800000 */
[----:B------:R-:W-:Y:S02]  /*0ac0*/  ISETP.GE.U32.AND P1, PT, R16, 0x8, PT ;  /* 0x000000081000780c */ /* 0x000fe40003f26070 */
[----:B------:R-:W-:-:S04]  /*0ad0*/  LOP3.LUT R14, R6, 0x7, RZ, 0xc0, !PT ;  /* 0x00000007060e7812 */ /* 0x000fc800078ec0ff */
[----:B------:R-:W-:-:S07]  /*0ae0*/  ISETP.NE.AND P0, PT, R14, RZ, PT ;  /* 0x000000ff0e00720c */ /* 0x000fce0003f05270 */
[----:B------:R-:W-:Y:S06]  /*0af0*/  @!P1 BRA `(.L_x_14) ;  /* 0x0000000000d09947 */ /* 0x000fec0003800000 */
[----:B0-----:R-:W-:Y:S01]  /*0b00*/  IMAD.IADD R7, R5, 0x1, R4 ;  /* 0x0000000105077824 */ /* 0x001fe200078e0204 */
[----:B-1----:R-:W0:Y:S03]  /*0b10*/  LDC.64 R10, c[0x0][0x390] ;  /* 0x0000e400ff0a7b82 */ /* 0x002e260000000a00 */
[----:B------:R-:W-:-:S05]  /*0b20*/  IMAD.WIDE R8, R7, 0x4, R2 ;  /* 0x0000000407087825 */ /* 0x000fca00078e0202 */
[----:B------:R-:W2:Y:S01]  /*0b30*/  LDG.E R12, desc[UR12][R8.64] ;  /* 0x0000000c080c7981 */ /* 0x000ea2000c1e1900 */
[----:B------:R-:W-:-:S04]  /*0b40*/  ISETP.NE.AND P1, PT, R0, R4, PT ;  /* 0x000000040000720c */ /* 0x000fc80003f25270 */
[----:B------:R-:W-:Y:S01]  /*0b50*/  FSEL R13, RZ, 1, P1 ;  /* 0x3f800000ff0d7808 */ /* 0x000fe20000800000 */
[----:B0-----:R-:W-:-:S04]  /*0b60*/  IMAD.WIDE R10, R7, 0x4, R10 ;  /* 0x00000004070a7825 */ /* 0x001fc800078e020a */
[----:B--2---:R-:W-:-:S05]  /*0b70*/  FADD R13, R12, -R13 ;  /* 0x8000000d0c0d7221 */ /* 0x004fca0000000000 */
[----:B------:R0:W-:Y:S04]  /*0b80*/  STG.E desc[UR12][R10.64], R13 ;  /* 0x0000000d0a007986 */ /* 0x0001e8000c10190c */
[----:B------:R-:W2:Y:S01]  /*0b90*/  LDG.E R12, desc[UR12][R8.64+0x4] ;  /* 0x0000040c080c7981 */ /* 0x000ea2000c1e1900 */
[----:B------:R-:W-:-:S05]  /*0ba0*/  VIADD R7, R4, 0x1 ;  /* 0x0000000104077836 */ /* 0x000fca0000000000 */
[----:B------:R-:W-:-:S04]  /*0bb0*/  ISETP.NE.AND P1, PT, R0, R7, PT ;  /* 0x000000070000720c */ /* 0x000fc80003f25270 */
[----:B------:R-:W-:-:S05]  /*0bc0*/  FSEL R7, RZ, 1, P1 ;  /* 0x3f800000ff077808 */ /* 0x000fca0000800000 */
[----:B--2---:R-:W-:-:S05]  /*0bd0*/  FADD R7, R12, -R7 ;  /* 0x800000070c077221 */ /* 0x004fca0000000000 */
[----:B------:R1:W-:Y:S04]  /*0be0*/  STG.E desc[UR12][R10.64+0x4], R7 ;  /* 0x000004070a007986 */ /* 0x0003e8000c10190c */
[----:B------:R-:W2:Y:S01]  /*0bf0*/  LDG.E R12, desc[UR12][R8.64+0x8] ;  /* 0x0000080c080c7981 */ /* 0x000ea2000c1e1900 */
[----:B------:R-:W-:-:S04]  /*0c00*/  IADD3 R15, PT, PT, R4, 0x2, RZ ;  /* 0x00000002040f7810 */ /* 0x000fc80007ffe0ff */
[----:B------:R-:W-:-:S04]  /*0c10*/  ISETP.NE.AND P1, PT, R0, R15, PT ;  /* 0x0000000f0000720c */ /* 0x000fc80003f25270 */
[----:B------:R-:W-:-:S05]  /*0c20*/  FSEL R15, RZ, 1, P1 ;  /* 0x3f800000ff0f7808 */ /* 0x000fca0000800000 */
[----:B--2---:R-:W-:-:S05]  /*0c30*/  FADD R15, R12, -R15 ;  /* 0x8000000f0c0f7221 */ /* 0x004fca0000000000 */
[----:B------:R2:W-:Y:S04]  /*0c40*/  STG.E desc[UR12][R10.64+0x8], R15 ;  /* 0x0000080f0a007986 */ /* 0x0005e8000c10190c */
[----:B------:R-:W3:Y:S01]  /*0c50*/  LDG.E R12, desc[UR12][R8.64+0xc] ;  /* 0x00000c0c080c7981 */ /* 0x000ee2000c1e1900 */
[----:B0-----:R-:W-:-:S05]  /*0c60*/  VIADD R13, R4, 0x3 ;  /* 0x00000003040d7836 */ /* 0x001fca0000000000 */
[----:B------:R-:W-:-:S04]  /*0c70*/  ISETP.NE.AND P1, PT, R0, R13, PT ;  /* 0x0000000d0000720c */ /* 0x000fc80003f25270 */
[----:B------:R-:W-:-:S05]  /*0c80*/  FSEL R13, RZ, 1, P1 ;  /* 0x3f800000ff0d7808 */ /* 0x000fca0000800000 */
[----:B---3--:R-:W-:-:S05]  /*0c90*/  FADD R13, R12, -R13 ;  /* 0x8000000d0c0d7221 */ /* 0x008fca0000000000 */
[----:B------:R0:W-:Y:S04]  /*0ca0*/  STG.E desc[UR12][R10.64+0xc], R13 ;  /* 0x00000c0d0a007986 */ /* 0x0001e8000c10190c */
[----:B------:R-:W3:Y:S01]  /*0cb0*/  LDG.E R12, desc[UR12][R8.64+0x10] ;  /* 0x0000100c080c7981 */ /* 0x000ee2000c1e1900 */
[----:B-1----:R-:W-:-:S05]  /*0cc0*/  VIADD R7, R4, 0x4 ;  /* 0x0000000404077836 */ /* 0x002fca0000000000 */
[----:B------:R-:W-:-:S04]  /*0cd0*/  ISETP.NE.AND P1, PT, R0, R7, PT ;  /* 0x000000070000720c */ /* 0x000fc80003f25270 */
[----:B------:R-:W-:-:S05]  /*0ce0*/  FSEL R7, RZ, 1, P1 ;  /* 0x3f800000ff077808 */ /* 0x000fca0000800000 */
[----:B---3--:R-:W-:-:S05]  /*0cf0*/  FADD R7, R12, -R7 ;  /* 0x800000070c077221 */ /* 0x008fca0000000000 */
[----:B------:R1:W-:Y:S04]  /*0d00*/  STG.E desc[UR12][R10.64+0x10], R7 ;  /* 0x000010070a007986 */ /* 0x0003e8000c10190c */
[----:B------:R-:W3:Y:S01]  /*0d10*/  LDG.E R12, desc[UR12][R8.64+0x14] ;  /* 0x0000140c080c7981 */ /* 0x000ee2000c1e1900 */
[----:B--2---:R-:W-:-:S05]  /*0d20*/  VIADD R15, R4, 0x5 ;  /* 0x00000005040f7836 */ /* 0x004fca0000000000 */
[----:B------:R-:W-:-:S04]  /*0d30*/  ISETP.NE.AND P1, PT, R0, R15, PT ;  /* 0x0000000f0000720c */ /* 0x000fc80003f25270 */
[----:B------:R-:W-:-:S05]  /*0d40*/  FSEL R15, RZ, 1, P1 ;  /* 0x3f800000ff0f7808 */ /* 0x000fca0000800000 */
[----:B---3--:R-:W-:-:S05]  /*0d50*/  FADD R15, R12, -R15 ;  /* 0x8000000f0c0f7221 */ /* 0x008fca0000000000 */
[----:B------:R2:W-:Y:S04]  /*0d60*/  STG.E desc[UR12][R10.64+0x14], R15 ;  /* 0x0000140f0a007986 */ /* 0x0005e8000c10190c */
[----:B------:R-:W3:Y:S01]  /*0d70*/  LDG.E R12, desc[UR12][R8.64+0x18] ;  /* 0x0000180c080c7981 */ /* 0x000ee2000c1e1900 */
[----:B0-----:R-:W-:-:S04]  /*0d80*/  IADD3 R13, PT, PT, R4, 0x6, RZ ;  /* 0x00000006040d7810 */ /* 0x001fc80007ffe0ff */
[----:B------:R-:W-:-:S04]  /*0d90*/  ISETP.NE.AND P1, PT, R0, R13, PT ;  /* 0x0000000d0000720c */ /* 0x000fc80003f25270 */
[----:B------:R-:W-:-:S05]  /*0da0*/  FSEL R13, RZ, 1, P1 ;  /* 0x3f800000ff0d7808 */ /* 0x000fca0000800000 */
[----:B---3--:R-:W-:-:S05]  /*0db0*/  FADD R13, R12, -R13 ;  /* 0x8000000d0c0d7221 */ /* 0x008fca0000000000 */
[----:B------:R2:W-:Y:S04]  /*0dc0*/  STG.E desc[UR12][R10.64+0x18], R13 ;  /* 0x0000180d0a007986 */ /* 0x0005e8000c10190c */
[----:B------:R-:W3:Y:S01]  /*0dd0*/  LDG.E R12, desc[UR12][R8.64+0x1c] ;  /* 0x00001c0c080c7981 */ /* 0x000ee2000c1e1900 */
[C---:B-1----:R-:W-:Y:S02]  /*0de0*/  VIADD R7, R4.reuse, 0x7 ;  /* 0x0000000704077836 */ /* 0x042fe40000000000 */
[----:B------:R-:W-:-:S03]  /*0df0*/  VIADD R4, R4, 0x8 ;  /* 0x0000000804047836 */ /* 0x000fc60000000000 */
[----:B------:R-:W-:-:S04]  /*0e00*/  ISETP.NE.AND P1, PT, R0, R7, PT ;  /* 0x000000070000720c */ /* 0x000fc80003f25270 */
[----:B------:R-:W-:-:S05]  /*0e10*/  FSEL R7, RZ, 1, P1 ;  /* 0x3f800000ff077808 */ /* 0x000fca0000800000 */
[----:B---3--:R-:W-:-:S05]  /*0e20*/  FADD R7, R12, -R7 ;  /* 0x800000070c077221 */ /* 0x008fca0000000000 */
[----:B------:R2:W-:Y:S02]  /*0e30*/  STG.E desc[UR12][R10.64+0x1c], R7 ;  /* 0x00001c070a007986 */ /* 0x0005e4000c10190c */
.L_x_14:
[----:B------:R-:W-:Y:S05]  /*0e40*/  @!P0 EXIT ;  /* 0x000000000000894d */ /* 0x000fea0003800000 */
[----:B------:R-:W-:Y:S02]  /*0e50*/  ISETP.GE.U32.AND P1, PT, R14, 0x4, PT ;  /* 0x000000040e00780c */ /* 0x000fe40003f26070 */
[----:B-12---:R-:W-:-:S04]  /*0e60*/  LOP3.LUT R10, R6, 0x3, RZ, 0xc0, !PT ;  /* 0x00000003060a7812 */ /* 0x006fc800078ec0ff */
[----:B------:R-:W-:-:S07]  /*0e70*/  ISETP.NE.AND P0, PT, R10, RZ, PT ;  /* 0x000000ff0a00720c */ /* 0x000fce0003f05270 */
[----:B------:R-:W-:Y:S06]  /*0e80*/  @!P1 BRA `(.L_x_15) ;  /* 0x0000000000709947 */ /* 0x000fec0003800000 */
[----:B------:R-:W-:Y:S01]  /*0e90*/  IMAD.IADD R13, R5, 0x1, R4 ;  /* 0x00000001050d7824 */ /* 0x000fe200078e0204 */
[----:B0-----:R-:W0:Y:S03]  /*0ea0*/  LDC.64 R6, c[0x0][0x390] ;  /* 0x0000e400ff067b82 */ /* 0x001e260000000a00 */
[----:B------:R-:W-:-:S05]  /*0eb0*/  IMAD.WIDE R8, R13, 0x4, R2 ;  /* 0x000000040d087825 */ /* 0x000fca00078e0202 */
[----:B------:R-:W2:Y:S01]  /*0ec0*/  LDG.E R11, desc[UR12][R8.64] ;  /* 0x0000000c080b7981 */ /* 0x000ea2000c1e1900 */
[----:B------:R-:W-:-:S04]  /*0ed0*/  ISETP.NE.AND P1, PT, R0, R4, PT ;  /* 0x000000040000720c */ /* 0x000fc80003f25270 */
[----:B------:R-:W-:Y:S01]  /*0ee0*/  FSEL R12, RZ, 1, P1 ;  /* 0x3f800000ff0c7808 */ /* 0x000fe20000800000 */
[----:B0-----:R-:W-:-:S04]  /*0ef0*/  IMAD.WIDE R6, R13, 0x4, R6 ;  /* 0x000000040d067825 */ /* 0x001fc800078e0206 */
[----:B--2---:R-:W-:-:S05]  /*0f00*/  FADD R11, -R12, R11 ;  /* 0x0000000b0c0b7221 */ /* 0x004fca0000000100 */
[----:B------:R0:W-:Y:S04]  /*0f10*/  STG.E desc[UR12][R6.64], R11 ;  /* 0x0000000b06007986 */ /* 0x0001e8000c10190c */
[----:B------:R-:W2:Y:S01]  /*0f20*/  LDG.E R12, desc[UR12][R8.64+0x4] ;  /* 0x0000040c080c7981 */ /* 0x000ea2000c1e1900 */
[----:B------:R-:W-:-:S04]  /*0f30*/  IADD3 R13, PT, PT, R4, 0x1, RZ ;  /* 0x00000001040d7810 */ /* 0x000fc80007ffe0ff */
[----:B------:R-:W-:-:S04]  /*0f40*/  ISETP.NE.AND P1, PT, R0, R13, PT ;  /* 0x0000000d0000720c */ /* 0x000fc80003f25270 */
[----:B------:R-:W-:-:S05]  /*0f50*/  FSEL R13, RZ, 1, P1 ;  /* 0x3f800000ff0d7808 */ /* 0x000fca0000800000 */
[----:B--2---:R-:W-:-:S05]  /*0f60*/  FADD R13, -R13, R12 ;  /* 0x0000000c0d0d7221 */ /* 0x004fca0000000100 */
[----:B------:R1:W-:Y:S04]  /*0f70*/  STG.E desc[UR12][R6.64+0x4], R13 ;  /* 0x0000040d06007986 */ /* 0x0003e8000c10190c */
[----:B------:R-:W0:Y:S01]  /*0f80*/  LDG.E R12, desc[UR12][R8.64+0x8] ;  /* 0x0000080c080c7981 */ /* 0x000e22000c1e1900 */
[----:B------:R-:W-:-:S05]  /*0f90*/  VIADD R15, R4, 0x2 ;  /* 0x00000002040f7836 */ /* 0x000fca0000000000 */
[----:B------:R-:W-:-:S04]  /*0fa0*/  ISETP.NE.AND P1, PT, R0, R15, PT ;  /* 0x0000000f0000720c */ /* 0x000fc80003f25270 */
[----:B------:R-:W-:-:S05]  /*0fb0*/  FSEL R15, RZ, 1, P1 ;  /* 0x3f800000ff0f7808 */ /* 0x000fca0000800000 */
[----:B0-----:R-:W-:-:S05]  /*0fc0*/  FADD R11, -R15, R12 ;  /* 0x0000000c0f0b7221 */ /* 0x001fca0000000100 */
[----:B------:R2:W-:Y:S04]  /*0fd0*/  STG.E desc[UR12][R6.64+0x8], R11 ;  /* 0x0000080b06007986 */ /* 0x0005e8000c10190c */
[----:B------:R-:W1:Y:S01]  /*0fe0*/  LDG.E R12, desc[UR12][R8.64+0xc] ;  /* 0x00000c0c080c7981 */ /* 0x000e62000c1e1900 */
[C---:B------:R-:W-:Y:S02]  /*0ff0*/  VIADD R15, R4.reuse, 0x3 ;  /* 0x00000003040f7836 */ /* 0x040fe40000000000 */
[----:B------:R-:W-:-:S03]  /*1000*/  VIADD R4, R4, 0x4 ;  /* 0x0000000404047836 */ /* 0x000fc60000000000 */
[----:B------:R-:W-:-:S04]  /*1010*/  ISETP.NE.AND P1, PT, R0, R15, PT ;  /* 0x0000000f0000720c */ /* 0x000fc80003f25270 */
[----:B------:R-:W-:-:S05]  /*1020*/  FSEL R15, RZ, 1, P1 ;  /* 0x3f800000ff0f7808 */ /* 0x000fca0000800000 */
[----:B-1----:R-:W-:-:S05]  /*1030*/  FADD R13, -R15, R12 ;  /* 0x0000000c0f0d7221 */ /* 0x002fca0000000100 */
[----:B------:R2:W-:Y:S02]  /*1040*/  STG.E desc[UR12][R6.64+0xc], R13 ;  /* 0x00000c0d06007986 */ /* 0x0005e4000c10190c */
.L_x_15:
[----:B------:R-:W-:Y:S05]  /*1050*/  @!P0 EXIT ;  /* 0x000000000000894d */ /* 0x000fea0003800000 */
[----:B0-----:R-:W0:Y:S01]  /*1060*/  LDC.64 R8, c[0x0][0x390] ;  /* 0x0000e400ff087b82 */ /* 0x001e220000000a00 */
[----:B------:R-:W-:Y:S01]  /*1070*/  IADD3 R0, PT, PT, -R0, R4, RZ ;  /* 0x0000000400007210 */ /* 0x000fe20007ffe1ff */
[----:B--2---:R-:W-:Y:S02]  /*1080*/  IMAD.IADD R11, R5, 0x1, R4 ;  /* 0x00000001050b7824 */ /* 0x004fe400078e0204 */
[----:B------:R-:W-:-:S07]  /*1090*/  IMAD.MOV R10, RZ, RZ, -R10 ;  /* 0x000000ffff0a7224 */ /* 0x000fce00078e0a0a */
.L_x_16:
[----:B------:R-:W-:-:S06]  /*10a0*/  IMAD.WIDE R6, R11, 0x4, R2 ;  /* 0x000000040b067825 */ /* 0x000fcc00078e0202 */
[----:B------:R-:W2:Y:S01]  /*10b0*/  LDG.E R6, desc[UR12][R6.64] ;  /* 0x0000000c06067981 */ /* 0x000ea2000c1e1900 */
[----:B------:R-:W-:Y:S01]  /*10c0*/  ISETP.NE.AND P0, PT, R0, RZ, PT ;  /* 0x000000ff0000720c */ /* 0x000fe20003f05270 */
[----:B------:R-:W-:Y:S01]  /*10d0*/  VIADD R10, R10, 0x1 ;  /* 0x000000010a0a7836 */ /* 0x000fe20000000000 */
[----:B------:R-:W-:Y:S01]  /*10e0*/  IADD3 R0, PT, PT, R0, 0x1, RZ ;  /* 0x0000000100007810 */ /* 0x000fe20007ffe0ff */
[C---:B01----:R-:W-:Y:S01]  /*10f0*/  IMAD.WIDE R4, R11.reuse, 0x4, R8 ;  /* 0x000000040b047825 */ /* 0x043fe200078e0208 */
[----:B------:R-:W-:Y:S02]  /*1100*/  FSEL R13, RZ, 1, P0 ;  /* 0x3f800000ff0d7808 */ /* 0x000fe40000000000 */
[----:B------:R-:W-:Y:S01]  /*1110*/  ISETP.NE.AND P0, PT, R10, RZ, PT ;  /* 0x000000ff0a00720c */ /* 0x000fe20003f05270 */
[----:B------:R-:W-:Y:S02]  /*1120*/  VIADD R11, R11, 0x1 ;  /* 0x000000010b0b7836 */ /* 0x000fe40000000000 */
[----:B--2---:R-:W-:-:S05]  /*1130*/  FADD R13, R6, -R13 ;  /* 0x8000000d060d7221 */ /* 0x004fca0000000000 */
[----:B------:R1:W-:Y:S05]  /*1140*/  STG.E desc[UR12][R4.64], R13 ;  /* 0x0000000d04007986 */ /* 0x0003ea000c10190c */
[----:B------:R-:W-:Y:S05]  /*1150*/  @P0 BRA `(.L_x_16) ;  /* 0xfffffffc00d00947 */ /* 0x000fea000383ffff */
[----:B------:R-:W-:Y:S05]  /*1160*/  EXIT ;  /* 0x000000000000794d */ /* 0x000fea0003800000 */
.L_x_17:
        /* <DEDUP_REMOVED lines=9> */
.L_x_145:


//--------------------- .text._Z14softmax_kernelPfS_ii --------------------------
	.section	.text._Z14softmax_kernelPfS_ii,"ax",@progbits
	.align	128
        .global         _Z14softmax_kernelPfS_ii
        .type           _Z14softmax_kernelPfS_ii,@function
        .size           _Z14softmax_kernelPfS_ii,(.L_x_141 - _Z14softmax_kernelPfS_ii)
        .other          _Z14softmax_kernelPfS_ii,@"STO_CUDA_ENTRY STV_DEFAULT"
_Z14softmax_kernelPfS_ii:
.text._Z14softmax_kernelPfS_ii:
        /* <DEDUP_REMOVED lines=9> */
[----:B------:R-:W1:Y:S01]  /*0090*/  LDCU UR5, c[0x0][0x394] ;  /* 0x00007280ff0577ac */ /* 0x000e620008000800 */
[----:B------:R-:W2:Y:S01]  /*00a0*/  LDCU.64 UR10, c[0x0][0x358] ;  /* 0x00006b00ff0a77ac */ /* 0x000ea20008000a00 */
[----:B-1----:R-:W-:-:S04]  /*00b0*/  IMAD R2, R2, UR5, RZ ;  /* 0x0000000502027c24 */ /* 0x002fc8000f8e02ff */
[----:B0-----:R-:W-:-:S05]  /*00c0*/  IMAD.WIDE R4, R2, 0x4, R4 ;  /* 0x0000000402047825 */ /* 0x001fca00078e0204 */
[----:B--2---:R0:W5:Y:S01]  /*00d0*/  LDG.E R0, desc[UR10][R4.64] ;  /* 0x0000000a04007981 */ /* 0x004162000c1e1900 */
[----:B------:R-:W-:-:S09]  /*00e0*/  UISETP.GE.AND UP0, UPT, UR5, 0x2, UPT ;  /* 0x000000020500788c */ /* 0x000fd2000bf06270 */
[----:B0-----:R-:W-:Y:S05]  /*00f0*/  BRA.U !UP0, `(.L_x_18) ;  /* 0x0000000508547547 */ /* 0x001fea000b800000 */
[----:B------:R-:W-:Y:S01]  /*0100*/  UIADD3 UR4, UPT, UPT, UR5, -0x1, URZ ;  /* 0xffffffff05047890 */ /* 0x000fe2000fffe0ff */
[----:B------:R-:W-:Y:S01]  /*0110*/  HFMA2 R3, -RZ, RZ, 0, 5.9604644775390625e-08 ;  /* 0x00000001ff037431 */ /* 0x000fe200000001ff */
[----:B------:R-:W-:Y:S02]  /*0120*/  UIADD3 UR5, UPT, UPT, UR5, -0x2, URZ ;  /* 0xfffffffe05057890 */ /* 0x000fe4000fffe0ff */
[----:B------:R-:W-:Y:S02]  /*0130*/  ULOP3.LUT UR6, UR4, 0xf, URZ, 0xc0, !UPT ;  /* 0x0000000f04067892 */ /* 0x000fe4000f8ec0ff */
[----:B------:R-:W-:-:S09]  /*0140*/  UISETP.GE.U32.AND UP0, UPT, UR5, 0xf, UPT ;  /* 0x0000000f0500788c */ /* 0x000fd2000bf06070 */
[----:B------:R-:W-:Y:S05]  /*0150*/  BRA.U !UP0, `(.L_x_19) ;  /* 0x0000000108947547 */ /* 0x000fea000b800000 */
[----:B------:R-:W-:Y:S01]  /*0160*/  IADD3 R13, P0, PT, R4, 0x20, RZ ;  /* 0x00000020040d7810 */ /* 0x000fe20007f1e0ff */
[----:B------:R-:W-:Y:S01]  /*0170*/  ULOP3.LUT UR5, UR4, 0xfffffff0, URZ, 0xc0, !UPT ;  /* 0xfffffff004057892 */ /* 0x000fe2000f8ec0ff */
[----:B------:R-:W-:Y:S02]  /*0180*/  MOV R3, RZ ;  /* 0x000000ff00037202 */ /* 0x000fe40000000f00 */
[----:B------:R-:W-:Y:S01]  /*0190*/  IADD3.X R7, PT, PT, RZ, R5, RZ, P0, !PT ;  /* 0x00000005ff077210 */ /* 0x000fe200007fe4ff */
[----:B------:R-:W-:-:S12]  /*01a0*/  UIADD3 UR5, UPT, UPT, -UR5, URZ, URZ ;  /* 0x000000ff05057290 */ /* 0x000fd8000fffe1ff */
.L_x_20:
[----:B------:R-:W-:-:S05]  /*01b0*/  MOV R6, R13 ;  /* 0x0000000d00067202 */ /* 0x000fca0000000f00 */
[----:B------:R-:W2:Y:S04]  /*01c0*/  LDG.E R13, desc[UR10][R6.64+-0x1c] ;  /* 0xffffe40a060d7981 */ /* 0x000ea8000c1e1900 */
[----:B------:R-:W2:Y:S04]  /*01d0*/  LDG.E R12, desc[UR10][R6.64+-0x18] ;  /* 0xffffe80a060c7981 */ /* 0x000ea8000c1e1900 */
[----:B------:R-:W3:Y:S04]  /*01e0*/  LDG.E R15, desc[UR10][R6.64+-0x14] ;  /* 0xffffec0a060f7981 */ /* 0x000ee8000c1e1900 */
        /* <DEDUP_REMOVED lines=12> */
[----:B------:R0:W4:Y:S01]  /*02b0*/  LDG.E R8, desc[UR10][R6.64+0x20] ;  /* 0x0000200a06087981 */ /* 0x000122000c1e1900 */
[----:B------:R-:W-:Y:S01]  /*02c0*/  UIADD3 UR5, UPT, UPT, UR5, 0x10, URZ ;  /* 0x0000001005057890 */ /* 0x000fe2000fffe0ff */
[----:B------:R-:W-:-:S03]  /*02d0*/  IADD3 R3, PT, PT, R3, 0x10, RZ ;  /* 0x0000001003037810 */ /* 0x000fc60007ffe0ff */
[----:B------:R-:W-:Y:S01]  /*02e0*/  UISETP.NE.AND UP0, UPT, UR5, URZ, UPT ;  /* 0x000000ff0500728c */ /* 0x000fe2000bf05270 */
[----:B--2--5:R-:W-:Y:S02]  /*02f0*/  FMNMX3 R12, R0, R13, R12, !PT ;  /* 0x0000000d000c7276 */ /* 0x024fe4000780000c */
[----:B------:R-:W-:-:S04]  /*0300*/  IADD3 R13, P0, PT, R6, 0x40, RZ ;  /* 0x00000040060d7810 */ /* 0x000fc80007f1e0ff */
[----:B0-----:R-:W-:Y:S02]  /*0310*/  IADD3.X R7, PT, PT, RZ, R7, RZ, P0, !PT ;  /* 0x00000007ff077210 */ /* 0x001fe400007fe4ff */
[----:B---3--:R-:W-:-:S04]  /*0320*/  FMNMX3 R12, R12, R15, R14, !PT ;  /* 0x0000000f0c0c7276 */ /* 0x008fc8000780000e */
[----:B----4-:R-:W-:-:S04]  /*0330*/  FMNMX3 R12, R12, R17, R16, !PT ;  /* 0x000000110c0c7276 */ /* 0x010fc80007800010 */
[----:B------:R-:W-:-:S04]  /*0340*/  FMNMX3 R12, R12, R19, R18, !PT ;  /* 0x000000130c0c7276 */ /* 0x000fc80007800012 */
[----:B------:R-:W-:-:S04]  /*0350*/  FMNMX3 R12, R12, R21, R20, !PT ;  /* 0x000000150c0c7276 */ /* 0x000fc80007800014 */
[----:B------:R-:W-:-:S04]  /*0360*/  FMNMX3 R12, R12, R23, R22, !PT ;  /* 0x000000170c0c7276 */ /* 0x000fc80007800016 */
[----:B------:R-:W-:-:S04]  /*0370*/  FMNMX3 R10, R12, R10, R11, !PT ;  /* 0x0000000a0c0a7276 */ /* 0x000fc8000780000b */
[----:B------:R-:W-:Y:S01]  /*0380*/  FMNMX3 R0, R10, R9, R8, !PT ;  /* 0x000000090a007276 */ /* 0x000fe20007800008 */
[----:B------:R-:W-:Y:S06]  /*0390*/  BRA.U UP0, `(.L_x_20) ;  /* 0xfffffffd00847547 */ /* 0x000fec000b83ffff */
[----:B------:R-:W-:-:S07]  /*03a0*/  IADD3 R3, PT, PT, R3, 0x1, RZ ;  /* 0x0000000103037810 */ /* 0x000fce0007ffe0ff */
.L_x_19:
        /* <DEDUP_REMOVED lines=8> */
[----:B------:R-:W2:Y:S04]  /*0430*/  LDG.E R8, desc[UR10][R6.64+0x4] ;  /* 0x0000040a06087981 */ /* 0x000ea8000c1e1900 */
[----:B------:R-:W3:Y:S04]  /*0440*/  LDG.E R11, desc[UR10][R6.64+0x8] ;  /* 0x0000080a060b7981 */ /* 0x000ee8000c1e1900 */
[----:B------:R-:W3:Y:S04]  /*0450*/  LDG.E R10, desc[UR10][R6.64+0xc] ;  /* 0x00000c0a060a7981 */ /* 0x000ee8000c1e1900 */
[----:B------:R-:W4:Y:S04]  /*0460*/  LDG.E R13, desc[UR10][R6.64+0x10] ;  /* 0x0000100a060d7981 */ /* 0x000f28000c1e1900 */
[----:B------:R-:W4:Y:S04]  /*0470*/  LDG.E R12, desc[UR10][R6.64+0x14] ;  /* 0x0000140a060c7981 */ /* 0x000f28000c1e1900 */
[----:B------:R-:W4:Y:S04]  /*0480*/  LDG.E R15, desc[UR10][R6.64+0x18] ;  /* 0x0000180a060f7981 */ /* 0x000f28000c1e1900 */
[----:B------:R-:W4:Y:S01]  /*0490*/  LDG.E R14, desc[UR10][R6.64+0x1c] ;  /* 0x00001c0a060e7981 */ /* 0x000f22000c1e1900 */
[----:B------:R-:W-:-:S02]  /*04a0*/  IADD3 R3, PT, PT, R3, 0x8, RZ ;  /* 0x0000000803037810 */ /* 0x000fc40007ffe0ff */
[----:B--2--5:R-:W-:-:S04]  /*04b0*/  FMNMX3 R8, R0, R9, R8, !PT ;  /* 0x0000000900087276 */ /* 0x024fc80007800008 */
[----:B---3--:R-:W-:-:S04]  /*04c0*/  FMNMX3 R8, R8, R11, R10, !PT ;  /* 0x0000000b08087276 */ /* 0x008fc8000780000a */
[----:B----4-:R-:W-:-:S04]  /*04d0*/  FMNMX3 R8, R8, R13, R12, !PT ;  /* 0x0000000d08087276 */ /* 0x010fc8000780000c */
[----:B------:R-:W-:-:S07]  /*04e0*/  FMNMX3 R0, R8, R15, R14, !PT ;  /* 0x0000000f08007276 */ /* 0x000fce000780000e */
.L_x_21:
        /* <DEDUP_REMOVED lines=9> */
[----:B------:R-:W3:Y:S01]  /*0580*/  LDG.E R10, desc[UR10][R6.64+0xc] ;  /* 0x00000c0a060a7981 */ /* 0x000ee2000c1e1900 */
[----:B------:R-:W-:-:S02]  /*0590*/  IADD3 R3, PT, PT, R3, 0x4, RZ ;  /* 0x0000000403037810 */ /* 0x000fc40007ffe0ff */
[----:B--2--5:R-:W-:-:S04]  /*05a0*/  FMNMX3 R0, R0, R9, R8, !PT ;  /* 0x0000000900007276 */ /* 0x024fc80007800008 */
[----:B---3--:R-:W-:-:S07]  /*05b0*/  FMNMX3 R0, R0, R11, R10, !PT ;  /* 0x0000000b00007276 */ /* 0x008fce000780000a */
.L_x_22:
[----:B------:R-:W-:Y:S05]  /*05c0*/  BRA.U !UP1, `(.L_x_18) ;  /* 0x0000000109207547 */ /* 0x000fea000b800000 */
[----:B------:R-:W-:-:S12]  /*05d0*/  UIADD3 UR4, UPT, UPT, -UR4, URZ, URZ ;  /* 0x000000ff04047290 */ /* 0x000fd8000fffe1ff */
.L_x_23:
[----:B------:R-:W-:-:S06]  /*05e0*/  IMAD.WIDE R6, R3, 0x4, R4 ;  /* 0x0000000403067825 */ /* 0x000fcc00078e0204 */
[----:B------:R-:W2:Y:S01]  /*05f0*/  LDG.E R7, desc[UR10][R6.64] ;  /* 0x0000000a06077981 */ /* 0x000ea2000c1e1900 */
[----:B------:R-:W-:Y:S01]  /*0600*/  UIADD3 UR4, UPT, UPT, UR4, 0x1, URZ ;  /* 0x0000000104047890 */ /* 0x000fe2000fffe0ff */
[----:B------:R-:W-:-:S03]  /*0610*/  IADD3 R3, PT, PT, R3, 0x1, RZ ;  /* 0x0000000103037810 */ /* 0x000fc60007ffe0ff */
[----:B------:R-:W-:Y:S01]  /*0620*/  UISETP.NE.AND UP0, UPT, UR4, URZ, UPT ;  /* 0x000000ff0400728c */ /* 0x000fe2000bf05270 */
[----:B--2--5:R-:W-:-:S08]  /*0630*/  FMNMX R0, R7, R0, !PT ;  /* 0x0000000007007209 */ /* 0x024fd00007800000 */
[----:B------:R-:W-:Y:S05]  /*0640*/  BRA.U UP0, `(.L_x_23) ;  /* 0xfffffffd00e47547 */ /* 0x000fea000b83ffff */
.L_x_18:
[----:B------:R-:W0:Y:S01]  /*0650*/  LDCU UR4, c[0x0][0x394] ;  /* 0x00007280ff0477ac */ /* 0x000e220008000800 */
[----:B------:R-:W-:Y:S01]  /*0660*/  HFMA2 R3, -RZ, RZ, 0, 0 ;  /* 0x00000000ff037431 */ /* 0x000fe200000001ff */
[----:B0-----:R-:W-:-:S09]  /*0670*/  UISETP.GE.AND UP0, UPT, UR4, 0x1, UPT ;  /* 0x000000010400788c */ /* 0x001fd2000bf06270 */
[----:B------:R-:W-:Y:S05]  /*0680*/  BRA.U !UP0, `(.L_x_24) ;  /* 0x0000000d08bc7547 */ /* 0x000fea000b800000 */
[----:B------:R-:W-:Y:S01]  /*0690*/  UISETP.GE.U32.AND UP1, UPT, UR4, 0x8, UPT ;  /* 0x000000080400788c */ /* 0x000fe2000bf26070 */
[----:B------:R-:W-:Y:S01]  /*06a0*/  MOV R3, RZ ;  /* 0x000000ff00037202 */ /* 0x000fe20000000f00 */
[----:B------:R-:W-:Y:S01]  /*06b0*/  ULOP3.LUT UR8, UR4, 0x7, URZ, 0xc0, !UPT ;  /* 0x0000000704087892 */ /* 0x000fe2000f8ec0ff */
[----:B------:R-:W-:-:S03]  /*06c0*/  MOV R11, RZ ;  /* 0x000000ff000b7202 */ /* 0x000fc60000000f00 */
[----:B------:R-:W-:-:S03]  /*06d0*/  UISETP.NE.AND UP0, UPT, UR8, URZ, UPT ;  /* 0x000000ff0800728c */ /* 0x000fc6000bf05270 */
[----:B------:R-:W-:Y:S08]  /*06e0*/  BRA.U !UP1, `(.L_x_25) ;  /* 0x0000000509d47547 */ /* 0x000ff0000b800000 */
[----:B------:R-:W0:Y:S01]  /*06f0*/  LDCU.64 UR6, c[0x0][0x388] ;  /* 0x00007100ff0677ac */ /* 0x000e220008000a00 */
[----:B------:R-:W-:Y:S02]  /*0700*/  IADD3 R6, P0, PT, R4, 0x10, RZ ;  /* 0x0000001004067810 */ /* 0x000fe40007f1e0ff */
[----:B------:R-:W-:Y:S01]  /*0710*/  MOV R3, RZ ;  /* 0x000000ff00037202 */ /* 0x000fe20000000f00 */
[----:B------:R-:W-:Y:S01]  /*0720*/  ULOP3.LUT UR4, UR4, 0x7ffffff8, URZ, 0xc0, !UPT ;  /* 0x7ffffff804047892 */ /* 0x000fe2000f8ec0ff */
[----:B------:R-:W-:Y:S02]  /*0730*/  MOV R10, R2 ;  /* 0x00000002000a7202 */ /* 0x000fe40000000f00 */
[----:B------:R-:W-:Y:S01]  /*0740*/  IADD3.X R7, PT, PT, RZ, R5, RZ, P0, !PT ;  /* 0x00000005ff077210 */ /* 0x000fe200007fe4ff */
[----:B------:R-:W-:Y:S02]  /*0750*/  UIADD3 UR9, UPT, UPT, -UR4, URZ, URZ ;  /* 0x000000ff04097290 */ /* 0x000fe4000fffe1ff */
[----:B------:R-:W-:Y:S01]  /*0760*/  MOV R11, UR4 ;  /* 0x00000004000b7c02 */ /* 0x000fe20008000f00 */
[----:B0-----:R-:W-:-:S04]  /*0770*/  UIADD3 UR5, UP1, UPT, UR6, 0x10, URZ ;  /* 0x0000001006057890 */ /* 0x001fc8000ff3e0ff */
[----:B------:R-:W-:-:S12]  /*0780*/  UIADD3.X UR6, UPT, UPT, URZ, UR7, URZ, UP1, !UPT ;  /* 0x00000007ff067290 */ /* 0x000fd80008ffe4ff */
.L_x_26:
[----:B-1----:R-:W2:Y:S01]  /*0790*/  LDG.E R9, desc[UR10][R6.64+-0x10] ;  /* 0xfffff00a06097981 */ /* 0x002ea2000c1e1900 */
[----:B------:R-:W-:Y:S01]  /*07a0*/  HFMA2 R12, -RZ, RZ, 0.96630859375, -0.0022525787353515625 ;  /* 0x3bbb989dff0c7431 */ /* 0x000fe200000001ff */
[----:B------:R-:W-:Y:S01]  /*07b0*/  MOV R13, 0x437c0000 ;  /* 0x437c0000000d7802 */ /* 0x000fe20000000f00 */
[----:B--2--5:R-:W-:-:S04]  /*07c0*/  FADD R9, R9, -R0 ;  /* 0x8000000009097221 */ /* 0x024fc80000000000 */
[----:B------:R-:W-:-:S04]  /*07d0*/  FFMA.SAT R8, R9, R12, 0.5 ;  /* 0x3f00000009087423 */ /* 0x000fc8000000200c */
[----:B------:R-:W-:-:S04]  /*07e0*/  FFMA.RM R14, R8, R13, 12582913 ;  /* 0x4b400001080e7423 */ /* 0x000fc8000000400d */
[C---:B------:R-:W-:Y:S01]  /*07f0*/  FADD R8, R14.reuse, -12583039 ;  /* 0xcb40007f0e087421 */ /* 0x040fe20000000000 */
[----:B------:R-:W-:-:S03]  /*0800*/  SHF.L.U32 R14, R14, 0x17, RZ ;  /* 0x000000170e0e7819 */ /* 0x000fc600000006ff */
[----:B------:R-:W-:-:S04]  /*0810*/  FFMA R8, R9, 1.4426950216293334961, -R8 ;  /* 0x3fb8aa3b09087823 */ /* 0x000fc80000000808 */
[----:B------:R-:W-:Y:S01]  /*0820*/  FFMA R15, R9, 1.925963033500011079e-08, R8 ;  /* 0x32a57060090f7823 */ /* 0x000fe20000000008 */
[----:B------:R-:W-:Y:S02]  /*0830*/  MOV R8, UR5 ;  /* 0x0000000500087c02 */ /* 0x000fe40008000f00 */
[----:B------:R-:W-:-:S03]  /*0840*/  MOV R9, UR6 ;  /* 0x0000000600097c02 */ /* 0x000fc60008000f00 */
[----:B------:R-:W0:Y:S01]  /*0850*/  MUFU.EX2 R15, R15 ;  /* 0x0000000f000f7308 */ /* 0x000e220000000800 */
[----:B------:R-:W-:-:S04]  /*0860*/  IMAD.WIDE R8, R10, 0x4, R8 ;  /* 0x000000040a087825 */ /* 0x000fc800078e0208 */
[----:B0-----:R-:W-:-:S05]  /*0870*/  FMUL R14, R14, R15 ;  /* 0x0000000f0e0e7220 */ /* 0x001fca0000400000 */
[----:B------:R0:W-:Y:S04]  /*0880*/  STG.E desc[UR10][R8.64+-0x10], R14 ;  /* 0xfffff00e08007986 */ /* 0x0001e8000c10190a */
[----:B------:R-:W2:Y:S02]  /*0890*/  LDG.E R17, desc[UR10][R6.64+-0xc] ;  /* 0xfffff40a06117981 */ /* 0x000ea4000c1e1900 */
[----:B--2---:R-:W-:-:S04]  /*08a0*/  FADD R17, R17, -R0 ;  /* 0x8000000011117221 */ /* 0x004fc80000000000 */
[----:B------:R-:W-:-:S04]  /*08b0*/  FFMA.SAT R16, R17, R12, 0.5 ;  /* 0x3f00000011107423 */ /* 0x000fc8000000200c */
[----:B------:R-:W-:-:S04]  /*08c0*/  FFMA.RM R16, R16, R13, 12582913 ;  /* 0x4b40000110107423 */ /* 0x000fc8000000400d */
[C---:B------:R-:W-:Y:S01]  /*08d0*/  FADD R18, R16.reuse, -12583039 ;  /* 0xcb40007f10127421 */ /* 0x040fe20000000000 */
[----:B------:R-:W-:-:S03]  /*08e0*/  SHF.L.U32 R15, R16, 0x17, RZ ;  /* 0x00000017100f7819 */ /* 0x000fc600000006ff */
[----:B------:R-:W-:-:S04]  /*08f0*/  FFMA R18, R17, 1.4426950216293334961, -R18 ;  /* 0x3fb8aa3b11127823 */ /* 0x000fc80000000812 */
[----:B------:R-:W-:-:S06]  /*0900*/  FFMA R18, R17, 1.925963033500011079e-08, R18 ;  /* 0x32a5706011127823 */ /* 0x000fcc0000000012 */
[----:B------:R-:W1:Y:S02]  /*0910*/  MUFU.EX2 R18, R18 ;  /* 0x0000001200127308 */ /* 0x000e640000000800 */
[----:B-1----:R-:W-:-:S05]  /*0920*/  FMUL R15, R15, R18 ;  /* 0x000000120f0f7220 */ /* 0x002fca0000400000 */
[----:B------:R1:W-:Y:S04]  /*0930*/  STG.E desc[UR10][R8.64+-0xc], R15 ;  /* 0xfffff40f08007986 */ /* 0x0003e8000c10190a */
[----:B------:R-:W2:Y:S02]  /*0940*/  LDG.E R17, desc[UR10][R6.64+-0x8] ;  /* 0xfffff80a06117981 */ /* 0x000ea4000c1e1900 */
[----:B--2---:R-:W-:-:S04]  /*0950*/  FADD R17, R17, -R0 ;  /* 0x8000000011117221 */ /* 0x004fc80000000000 */
[----:B------:R-:W-:-:S04]  /*0960*/  FFMA.SAT R16, R17, R12, 0.5 ;  /* 0x3f00000011107423 */ /* 0x000fc8000000200c */
[----:B------:R-:W-:-:S04]  /*0970*/  FFMA.RM R16, R16, R13, 12582913 ;  /* 0x4b40000110107423 */ /* 0x000fc8000000400d */
[----:B------:R-:W-:-:S04]  /*0980*/  FADD R20, R16, -12583039 ;  /* 0xcb40007f10147421 */ /* 0x000fc80000000000 */
[----:B------:R-:W-:-:S04]  /*0990*/  FFMA R20, R17, 1.4426950216293334961, -R20 ;  /* 0x3fb8aa3b11147823 */ /* 0x000fc80000000814 */
[----:B------:R-:W-:Y:S01]  /*09a0*/  FFMA R20, R17, 1.925963033500011079e-08, R20 ;  /* 0x32a5706011147823 */ /* 0x000fe20000000014 */
[----:B------:R-:W-:-:S05]  /*09b0*/  SHF.L.U32 R17, R16, 0x17, RZ ;  /* 0x0000001710117819 */ /* 0x000fca00000006ff */
[----:B------:R-:W2:Y:S02]  /*09c0*/  MUFU.EX2 R20, R20 ;  /* 0x0000001400147308 */ /* 0x000ea40000000800 */
[----:B--2---:R-:W-:-:S05]  /*09d0*/  FMUL R17, R17, R20 ;  /* 0x0000001411117220 */ /* 0x004fca0000400000 */
        /* <DEDUP_REMOVED lines=45> */
[----:B------:R2:W3:Y:S01]  /*0cb0*/  LDG.E R27, desc[UR10][R6.64+0xc] ;  /* 0x00000c0a061b7981 */ /* 0x0004e2000c1e1900 */
[----:B0-----:R-:W-:Y:S01]  /*0cc0*/  FADD R14, R14, R3 ;  /* 0x000000030e0e7221 */ /* 0x001fe20000000000 */
[----:B------:R-:W-:Y:S01]  /*0cd0*/  UIADD3 UR9, UPT, UPT, UR9, 0x8, URZ ;  /* 0x0000000809097890 */ /* 0x000fe2000fffe0ff */
[----:B------:R-:W-:Y:S02]  /*0ce0*/  IADD3 R10, PT, PT, R10, 0x8, RZ ;  /* 0x000000080a0a7810 */ /* 0x000fe40007ffe0ff */
[----:B------:R-:W-:Y:S01]  /*0cf0*/  FADD R14, R14, R15 ;  /* 0x0000000f0e0e7221 */ /* 0x000fe20000000000 */
[----:B------:R-:W-:-:S03]  /*0d00*/  UISETP.NE.AND UP1, UPT, UR9, URZ, UPT ;  /* 0x000000ff0900728c */ /* 0x000fc6000bf25270 */
[----:B------:R-:W-:Y:S01]  /*0d10*/  FADD R14, R14, R17 ;  /* 0x000000110e0e7221 */ /* 0x000fe20000000000 */
[----:B--2---:R-:W-:-:S03]  /*0d20*/  IADD3 R6, P0, PT, R6, 0x20, RZ ;  /* 0x0000002006067810 */ /* 0x004fc60007f1e0ff */
[----:B------:R-:W-:Y:S01]  /*0d30*/  FADD R14, R14, R19 ;  /* 0x000000130e0e7221 */ /* 0x000fe20000000000 */
[----:B------:R-:W-:-:S03]  /*0d40*/  IADD3.X R7, PT, PT, RZ, R7, RZ, P0, !PT ;  /* 0x00000007ff077210 */ /* 0x000fc600007fe4ff */
[----:B------:R-:W-:-:S04]  /*0d50*/  FADD R14, R14, R21 ;  /* 0x000000150e0e7221 */ /* 0x000fc80000000000 */
[----:B------:R-:W-:-:S04]  /*0d60*/  FADD R14, R14, R23 ;  /* 0x000000170e0e7221 */ /* 0x000fc80000000000 */
[----:B------:R-:W-:Y:S01]  /*0d70*/  FADD R14, R14, R25 ;  /* 0x000000190e0e7221 */ /* 0x000fe20000000000 */
[----:B---3--:R-:W-:-:S04]  /*0d80*/  FADD R27, R27, -R0 ;  /* 0x800000001b1b7221 */ /* 0x008fc80000000000 */
[----:B------:R-:W-:-:S04]  /*0d90*/  FFMA.SAT R12, R27, R12, 0.5 ;  /* 0x3f0000001b0c7423 */ /* 0x000fc8000000200c */
[----:B------:R-:W-:-:S04]  /*0da0*/  FFMA.RM R12, R12, R13, 12582913 ;  /* 0x4b4000010c0c7423 */ /* 0x000fc8000000400d */
[C---:B------:R-:W-:Y:S01]  /*0db0*/  FADD R16, R12.reuse, -12583039 ;  /* 0xcb40007f0c107421 */ /* 0x040fe20000000000 */
[----:B------:R-:W-:-:S03]  /*0dc0*/  SHF.L.U32 R12, R12, 0x17, RZ ;  /* 0x000000170c0c7819 */ /* 0x000fc600000006ff */
[----:B------:R-:W-:-:S04]  /*0dd0*/  FFMA R16, R27, 1.4426950216293334961, -R16 ;  /* 0x3fb8aa3b1b107823 */ /* 0x000fc80000000810 */
[----:B------:R-:W-:-:S04]  /*0de0*/  FFMA R16, R27, 1.925963033500011079e-08, R16 ;  /* 0x32a570601b107823 */ /* 0x000fc80000000010 */
[----:B------:R-:W0:Y:S02]  /*0df0*/  MUFU.EX2 R13, R16 ;  /* 0x00000010000d7308 */ /* 0x000e240000000800 */
[----:B0-----:R-:W-:-:S04]  /*0e00*/  FMUL R13, R12, R13 ;  /* 0x0000000d0c0d7220 */ /* 0x001fc80000400000 */
[----:B------:R-:W-:Y:S01]  /*0e10*/  FADD R3, R14, R13 ;  /* 0x0000000d0e037221 */ /* 0x000fe20000000000 */
[----:B------:R1:W-:Y:S01]  /*0e20*/  STG.E desc[UR10][R8.64+0xc], R13 ;  /* 0x00000c0d08007986 */ /* 0x0003e2000c10190a */
[----:B------:R-:W-:Y:S05]  /*0e30*/  BRA.U UP1, `(.L_x_26) ;  /* 0xfffffff901547547 */ /* 0x000fea000b83ffff */
.L_x_25:
[----:B------:R-:W-:Y:S05]  /*0e40*/  BRA.U !UP0, `(.L_x_24) ;  /* 0x0000000508cc7547 */ /* 0x000fea000b800000 */
[----:B------:R-:W0:Y:S01]  /*0e50*/  LDCU UR4, c[0x0][0x394] ;  /* 0x00007280ff0477ac */ /* 0x000e220008000800 */
[----:B------:R-:W-:Y:S02]  /*0e60*/  UISETP.GE.U32.AND UP0, UPT, UR8, 0x4, UPT ;  /* 0x000000040800788c */ /* 0x000fe4000bf06070 */
[----:B0-----:R-:W-:-:S04]  /*0e70*/  ULOP3.LUT UR5, UR4, 0x3, URZ, 0xc0, !UPT ;  /* 0x0000000304057892 */ /* 0x001fc8000f8ec0ff */
[----:B------:R-:W-:-:S03]  /*0e80*/  UISETP.NE.AND UP1, UPT, UR5, URZ, UPT ;  /* 0x000000ff0500728c */ /* 0x000fc6000bf25270 */
[----:B------:R-:W-:Y:S08]  /*0e90*/  BRA.U !UP0, `(.L_x_27) ;  /* 0x0000000108dc7547 */ /* 0x000ff0000b800000 */
[----:B------:R-:W-:-:S05]  /*0ea0*/  IMAD.WIDE.U32 R6, R11, 0x4, R4 ;  /* 0x000000040b067825 */ /* 0x000fca00078e0004 */
[----:B-1----:R-:W2:Y:S01]  /*0eb0*/  LDG.E R9, desc[UR10][R6.64] ;  /* 0x0000000a06097981 */ /* 0x002ea2000c1e1900 */
[----:B------:R-:W-:Y:S01]  /*0ec0*/  HFMA2 R10, -RZ, RZ, 0.96630859375, -0.0022525787353515625 ;  /* 0x3bbb989dff0a7431 */ /* 0x000fe200000001ff */
[----:B------:R-:W-:Y:S01]  /*0ed0*/  MOV R12, 0x437c0000 ;  /* 0x437c0000000c7802 */ /* 0x000fe20000000f00 */
[----:B--2--5:R-:W-:-:S04]  /*0ee0*/  FADD R13, R9, -R0 ;  /* 0x80000000090d7221 */ /* 0x024fc80000000000 */
[----:B------:R-:W-:-:S04]  /*0ef0*/  FFMA.SAT R9, R13, R10, 0.5 ;  /* 0x3f0000000d097423 */ /* 0x000fc8000000200a */
[----:B------:R-:W-:Y:S02]  /*0f00*/  FFMA.RM R14, R9, R12, 12582913 ;  /* 0x4b400001090e7423 */ /* 0x000fe4000000400c */
[----:B------:R-:W0:Y:S02]  /*0f10*/  LDC.64 R8, c[0x0][0x388] ;  /* 0x0000e200ff087b82 */ /* 0x000e240000000a00 */
[C---:B------:R-:W-:Y:S01]  /*0f20*/  FADD R16, R14.reuse, -12583039 ;  /* 0xcb40007f0e107421 */ /* 0x040fe20000000000 */
[----:B------:R-:W-:-:S03]  /*0f30*/  SHF.L.U32 R14, R14, 0x17, RZ ;  /* 0x000000170e0e7819 */ /* 0x000fc600000006ff */
[----:B------:R-:W-:-:S04]  /*0f40*/  FFMA R16, R13, 1.4426950216293334961, -R16 ;  /* 0x3fb8aa3b0d107823 */ /* 0x000fc80000000810 */
[----:B------:R-:W-:Y:S01]  /*0f50*/  FFMA R16, R13, 1.925963033500011079e-08, R16 ;  /* 0x32a570600d107823 */ /* 0x000fe20000000010 */
[----:B------:R-:W-:-:S03]  /*0f60*/  IADD3 R13, PT, PT, R2, R11, RZ ;  /* 0x0000000b020d7210 */ /* 0x000fc60007ffe0ff */
[----:B------:R-:W1:Y:S02]  /*0f70*/  MUFU.EX2 R15, R16 ;  /* 0x00000010000f7308 */ /* 0x000e640000000800 */
[----:B0-----:R-:W-:-:S04]  /*0f80*/  IMAD.WIDE R8, R13, 0x4, R8 ;  /* 0x000000040d087825 */ /* 0x001fc800078e0208 */
        /* <DEDUP_REMOVED lines=10> */
[----:B------:R-:W1:Y:S02]  /*1030*/  MUFU.EX2 R14, R14 ;  /* 0x0000000e000e7308 */ /* 0x000e640000000800 */
[----:B-1----:R-:W-:-:S05]  /*1040*/  FMUL R15, R15, R14 ;  /* 0x0000000e0f0f7220 */ /* 0x002fca0000400000 */
        /* <DEDUP_REMOVED lines=12> */
[----:B------:R1:W2:Y:S01]  /*1110*/  LDG.E R7, desc[UR10][R6.64+0xc] ;  /* 0x00000c0a06077981 */ /* 0x0002a2000c1e1900 */
[----:B------:R-:W-:Y:S01]  /*1120*/  IADD3 R11, PT, PT, R11, 0x4, RZ ;  /* 0x000000040b0b7810 */ /* 0x000fe20007ffe0ff */
[----:B-1----:R-:W-:-:S04]  /*1130*/  FADD R6, R3, R13 ;  /* 0x0000000d03067221 */ /* 0x002fc80000000000 */
[----:B------:R-:W-:-:S04]  /*1140*/  FADD R6, R6, R15 ;  /* 0x0000000f06067221 */ /* 0x000fc80000000000 */
[----:B------:R-:W-:Y:S01]  /*1150*/  FADD R6, R6, R19 ;  /* 0x0000001306067221 */ /* 0x000fe20000000000 */
        /* <DEDUP_REMOVED lines=8> */
[----:B-1----:R-:W-:-:S04]  /*11e0*/  FMUL R21, R21, R10 ;  /* 0x0000000a15157220 */ /* 0x002fc80000400000 */
[----:B------:R-:W-:Y:S01]  /*11f0*/  FADD R3, R6, R21 ;  /* 0x0000001506037221 */ /* 0x000fe20000000000 */
[----:B------:R0:W-:Y:S06]  /*1200*/  STG.E desc[UR10][R8.64+0xc], R21 ;  /* 0x00000c1508007986 */ /* 0x0001ec000c10190a */
.L_x_27:
[----:B------:R-:W-:Y:S05]  /*1210*/  BRA.U !UP1, `(.L_x_24) ;  /* 0x0000000109d87547 */ /* 0x000fea000b800000 */
[----:B------:R-:W-:Y:S02]  /*1220*/  UISETP.NE.AND UP0, UPT, UR5, 0x1, UPT ;  /* 0x000000010500788c */ /* 0x000fe4000bf05270 */
[----:B------:R-:W-:-:S04]  /*1230*/  ULOP3.LUT UR4, UR4, 0x1, URZ, 0xc0, !UPT ;  /* 0x0000000104047892 */ /* 0x000fc8000f8ec0ff */
[----:B------:R-:W-:-:S03]  /*1240*/  UISETP.NE.U32.AND UP1, UPT, UR4, 0x1, UPT ;  /* 0x000000010400788c */ /* 0x000fc6000bf25070 */
[----:B------:R-:W-:Y:S08]  /*1250*/  BRA.U !UP0, `(.L_x_28) ;  /* 0x00000001087c7547 */ /* 0x000ff0000b800000 */
[----:B------:R-:W-:-:S05]  /*1260*/  IMAD.WIDE.U32 R6, R11, 0x4, R4 ;  /* 0x000000040b067825 */ /* 0x000fca00078e0004 */
[----:B01----:R-:W2:Y:S01]  /*1270*/  LDG.E R9, desc[UR10][R6.64] ;  /* 0x0000000a06097981 */ /* 0x003ea2000c1e1900 */
[----:B------:R-:W-:Y:S01]  /*1280*/  HFMA2 R17, -RZ, RZ, 0.96630859375, -0.0022525787353515625 ;  /* 0x3bbb989dff117431 */ /* 0x000fe200000001ff */
[----:B------:R-:W-:Y:S02]  /*1290*/  MOV R19, 0x437c0000 ;  /* 0x437c000000137802 */ /* 0x000fe40000000f00 */
[----:B------:R-:W-:Y:S01]  /*12a0*/  IADD3 R15, PT, PT, R2, R11, RZ ;  /* 0x0000000b020f7210 */ /* 0x000fe20007ffe0ff */
[----:B--2--5:R-:W-:-:S04]  /*12b0*/  FADD R10, R9, -R0 ;  /* 0x80000000090a7221 */ /* 0x024fc80000000000 */
[----:B------:R-:W-:-:S04]  /*12c0*/  FFMA.SAT R8, R10, R17, 0.5 ;  /* 0x3f0000000a087423 */ /* 0x000fc80000002011 */
[----:B------:R-:W-:Y:S02]  /*12d0*/  FFMA.RM R12, R8, R19, 12582913 ;  /* 0x4b400001080c7423 */ /* 0x000fe40000004013 */
[----:B------:R-:W0:Y:S02]  /*12e0*/  LDC.64 R8, c[0x0][0x388] ;  /* 0x0000e200ff087b82 */ /* 0x000e240000000a00 */
[C---:B------:R-:W-:Y:S01]  /*12f0*/  FADD R13, R12.reuse, -12583039 ;  /* 0xcb40007f0c0d7421 */ /* 0x040fe20000000000 */
[----:B------:R-:W-:-:S03]  /*1300*/  SHF.L.U32 R12, R12, 0x17, RZ ;  /* 0x000000170c0c7819 */ /* 0x000fc600000006ff */
[----:B------:R-:W-:-:S04]  /*1310*/  FFMA R13, R10, 1.4426950216293334961, -R13 ;  /* 0x3fb8aa3b0a0d7823 */ /* 0x000fc8000000080d */
[----:B------:R-:W-:-:S06]  /*1320*/  FFMA R13, R10, 1.925963033500011079e-08, R13 ;  /* 0x32a570600a0d7823 */ /* 0x000fcc000000000d */
[----:B------:R-:W1:Y:S01]  /*1330*/  MUFU.EX2 R13, R13 ;  /* 0x0000000d000d7308 */ /* 0x000e620000000800 */
[----:B0-----:R-:W-:-:S04]  /*1340*/  IMAD.WIDE R8, R15, 0x4, R8 ;  /* 0x000000040f087825 */ /* 0x001fc800078e0208 */
[----:B-1----:R-:W-:-:S05]  /*1350*/  FMUL R12, R12, R13 ;  /* 0x0000000d0c0c7220 */ /* 0x002fca0000400000 */
[----:B------:R2:W-:Y:S04]  /*1360*/  STG.E desc[UR10][R8.64], R12 ;  /* 0x0000000c08007986 */ /* 0x0005e8000c10190a */
[----:B------:R-:W3:Y:S01]  /*1370*/  LDG.E R7, desc[UR10][R6.64+0x4] ;  /* 0x0000040a06077981 */ /* 0x000ee2000c1e1900 */
[----:B------:R-:W-:Y:S01]  /*1380*/  FADD R3, R3, R12 ;  /* 0x0000000c03037221 */ /* 0x000fe20000000000 */
[----:B------:R-:W-:Y:S01]  /*1390*/  IADD3 R11, PT, PT, R11, 0x2, RZ ;  /* 0x000000020b0b7810 */ /* 0x000fe20007ffe0ff */
[----:B---3--:R-:W-:-:S04]  /*13a0*/  FADD R10, R7, -R0 ;  /* 0x80000000070a7221 */ /* 0x008fc80000000000 */
[----:B------:R-:W-:-:S04]  /*13b0*/  FFMA.SAT R14, R10, R17, 0.5 ;  /* 0x3f0000000a0e7423 */ /* 0x000fc80000002011 */
[----:B------:R-:W-:-:S04]  /*13c0*/  FFMA.RM R14, R14, R19, 12582913 ;  /* 0x4b4000010e0e7423 */ /* 0x000fc80000004013 */
[C---:B------:R-:W-:Y:S01]  /*13d0*/  FADD R15, R14.reuse, -12583039 ;  /* 0xcb40007f0e0f7421 */ /* 0x040fe20000000000 */
[----:B------:R-:W-:-:S03]  /*13e0*/  SHF.L.U32 R14, R14, 0x17, RZ ;  /* 0x000000170e0e7819 */ /* 0x000fc600000006ff */
[----:B------:R-:W-:-:S04]  /*13f0*/  FFMA R15, R10, 1.4426950216293334961, -R15 ;  /* 0x3fb8aa3b0a0f7823 */ /* 0x000fc8000000080f */
[----:B------:R-:W-:-:S06]  /*1400*/  FFMA R15, R10, 1.925963033500011079e-08, R15 ;  /* 0x32a570600a0f7823 */ /* 0x000fcc000000000f */
[----:B------:R-:W0:Y:S02]  /*1410*/  MUFU.EX2 R15, R15 ;  /* 0x0000000f000f7308 */ /* 0x000e240000000800 */
[----:B0-----:R-:W-:-:S04]  /*1420*/  FMUL R14, R14, R15 ;  /* 0x0000000f0e0e7220 */ /* 0x001fc80000400000 */
[----:B------:R-:W-:Y:S01]  /*1430*/  FADD R3, R3, R14 ;  /* 0x0000000e03037221 */ /* 0x000fe20000000000 */
[----:B------:R2:W-:Y:S06]  /*1440*/  STG.E desc[UR10][R8.64+0x4], R14 ;  /* 0x0000040e08007986 */ /* 0x0005ec000c10190a */
.L_x_28:
[----:B------:R-:W-:Y:S05]  /*1450*/  BRA.U UP1, `(.L_x_24) ;  /* 0x0000000101487547 */ /* 0x000fea000b800000 */
[----:B------:R-:W-:-:S06]  /*1460*/  IMAD.WIDE.U32 R4, R11, 0x4, R4 ;  /* 0x000000040b047825 */ /* 0x000fcc00078e0004 */
[----:B------:R-:W3:Y:S01]  /*1470*/  LDG.E R5, desc[UR10][R4.64] ;  /* 0x0000000a04057981 */ /* 0x000ee2000c1e1900 */
[----:B------:R-:W-:Y:S01]  /*1480*/  HFMA2 R7, -RZ, RZ, 0.96630859375, -0.0022525787353515625 ;  /* 0x3bbb989dff077431 */ /* 0x000fe200000001ff */
[----:B012---:R-:W-:Y:S01]  /*1490*/  MOV R9, 0x437c0000 ;  /* 0x437c000000097802 */ /* 0x007fe20000000f00 */
[----:B---3-5:R-:W-:Y:S01]  /*14a0*/  FADD R0, R5, -R0 ;  /* 0x8000000005007221 */ /* 0x028fe20000000000 */
[----:B------:R-:W-:-:S03]  /*14b0*/  IADD3 R5, PT, PT, R2, R11, RZ ;  /* 0x0000000b02057210 */ /* 0x000fc60007ffe0ff */
        /* <DEDUP_REMOVED lines=9> */
[----:B-1----:R-:W-:-:S04]  /*1550*/  FMUL R8, R8, R9 ;  /* 0x0000000908087220 */ /* 0x002fc80000400000 */
[----:B------:R-:W-:Y:S01]  /*1560*/  FADD R3, R3, R8 ;  /* 0x0000000803037221 */ /* 0x000fe20000000000 */
[----:B------:R3:W-:Y:S06]  /*1570*/  STG.E desc[UR10][R4.64], R8 ;  /* 0x0000000804007986 */ /* 0x0007ec000c10190a */
.L_x_24:
[----:B-----5:R-:W4:Y:S02]  /*1580*/  LDC R0, c[0x0][0x394] ;  /* 0x0000e500ff007b82 */ /* 0x020f240000000800 */
[----:B----4-:R-:W-:-:S13]  /*1590*/  ISETP.GE.AND P0, PT, R0, 0x1, PT ;  /* 0x000000010000780c */ /* 0x010fda0003f06270 */
[----:B------:R-:W-:Y:S05]  /*15a0*/  @!P0 EXIT ;  /* 0x000000000000894d */ /* 0x000fea0003800000 */
[C---:B------:R-:W-:Y:S01]  /*15b0*/  ISETP.GE.U32.AND P0, PT, R0.reuse, 0x10, PT ;  /* 0x000000100000780c */ /* 0x040fe20003f06070 */
[----:B------:R-:W-:Y:S01]  /*15c0*/  HFMA2 R7, -RZ, RZ, 0, 0 ;  /* 0x00000000ff077431 */ /* 0x000fe200000001ff */
[----:B------:R-:W-:-:S11]  /*15d0*/  LOP3.LUT R11, R0, 0xf, RZ, 0xc0, !PT ;  /* 0x0000000f000b7812 */ /* 0x000fd600078ec0ff */
[----:B------:R-:W-:Y:S05]  /*15e0*/  @!P0 BRA `(.L_x_29) ;  /* 0x0000001000108947 */ /* 0x000fea0003800000 */
[----:B------:R-:W4:Y:S01]  /*15f0*/  LDCU.64 UR4, c[0x0][0x388] ;  /* 0x00007100ff0477ac */ /* 0x000f220008000a00 */
[----:B------:R-:W-:Y:S02]  /*1600*/  LOP3.LUT R7, R0, 0x7ffffff0, RZ, 0xc0, !PT ;  /* 0x7ffffff000077812 */ /* 0x000fe400078ec0ff */
[----:B------:R-:W-:Y:S02]  /*1610*/  MOV R6, R2 ;  /* 0x0000000200067202 */ /* 0x000fe40000000f00 */
[----:B0123--:R-:W-:Y:S01]  /*1620*/  IADD3 R8, PT, PT, -R7, RZ, RZ ;  /* 0x000000ff07087210 */ /* 0x00ffe20007ffe1ff */
[----:B----4-:R-:W-:-:S04]  /*1630*/  UIADD3 UR4, UP0, UPT, UR4, 0x20, URZ ;  /* 0x0000002004047890 */ /* 0x010fc8000ff1e0ff */
[----:B------:R-:W-:-:S12]  /*1640*/  UIADD3.X UR5, UPT, UPT, URZ, UR5, URZ, UP0, !UPT ;  /* 0x00000005ff057290 */ /* 0x000fd800087fe4ff */
.L_x_62:
[----:B----4-:R-:W-:Y:S02]  /*1650*/  MOV R4, UR4 ;  /* 0x0000000400047c02 */ /* 0x010fe40008000f00 */
[----:B------:R-:W-:-:S03]  /*1660*/  MOV R5, UR5 ;  /* 0x0000000500057c02 */ /* 0x000fc60008000f00 */
[----:B------:R-:W-:-:S05]  /*1670*/  IMAD.WIDE R4, R6, 0x4, R4 ;  /* 0x0000000406047825 */ /* 0x000fca00078e0204 */
[----:B------:R-:W2:Y:S01]  /*1680*/  LDG.E R0, desc[UR10][R4.64+-0x20] ;  /* 0xffffe00a04007981 */ /* 0x000ea2000c1e1900 */
[----:B------:R-:W0:Y:S01]  /*1690*/  MUFU.RCP R10, R3 ;  /* 0x00000003000a7308 */ /* 0x000e220000001000 */
[----:B------:R-:W-:Y:S01]  /*16a0*/  IADD3 R8, PT, PT, R8, 0x10, RZ ;  /* 0x0000001008087810 */ /* 0x000fe20007ffe0ff */
[----:B------:R-:W-:Y:S03]  /*16b0*/  BSSY.RECONVERGENT B2, `(.L_x_30) ;  /* 0x000000b000027945 */ /* 0x000fe60003800200 */
[----:B------:R-:W-:Y:S01]  /*16c0*/  ISETP.NE.AND P2, PT, R8, RZ, PT ;  /* 0x000000ff0800720c */ /* 0x000fe20003f45270 */
[----:B0-----:R-:W-:-:S04]  /*16d0*/  FFMA R9, R10, -R3, 1 ;  /* 0x3f8000000a097423 */ /* 0x001fc80000000803 */
[----:B------:R-:W-:Y:S01]  /*16e0*/  FFMA R9, R10, R9, R10 ;  /* 0x000000090a097223 */ /* 0x000fe2000000000a */
[----:B--2---:R-:W0:Y:S03]  /*16f0*/  FCHK P0, R0, R3 ;  /* 0x0000000300007302 */ /* 0x004e260000000000 */
[----:B------:R-:W-:-:S04]  /*1700*/  FFMA R10, R0, R9, RZ ;  /* 0x00000009000a7223 */ /* 0x000fc800000000ff */
[----:B------:R-:W-:-:S04]  /*1710*/  FFMA R12, R10, -R3, R0 ;  /* 0x800000030a0c7223 */ /* 0x000fc80000000000 */
[----:B------:R-:W-:Y:S01]  /*1720*/  FFMA R9, R9, R12, R10 ;  /* 0x0000000c09097223 */ /* 0x000fe2000000000a */
[----:B0-----:R-:W-:Y:S06]  /*1730*/  @!P0 BRA `(.L_x_31) ;  /* 0x0000000000088947 */ /* 0x001fec0003800000 */
[----:B------:R-:W-:-:S07]  /*1740*/  MOV R12, 0x1760 ;  /* 0x00001760000c7802 */ /* 0x000fce0000000f00 */
[----:B------:R-:W-:Y:S05]  /*1750*/  CALL.REL.NOINC `($__internal_0_$__cuda_sm3x_div_rn_noftz_f32_slowpath) ;  /* 0x0000001c00547944 */ /* 0x000fea0003c00000 */
.L_x_31:
[----:B------:R-:W-:Y:S05]  /*1760*/  BSYNC.RECONVERGENT B2 ;  /* 0x0000000000027941 */ /* 0x000fea0003800200 */
.L_x_30:
[----:B------:R-:W2:Y:S01]  /*1770*/  LDG.E R15, desc[UR10][R4.64+-0x1c] ;  /* 0xffffe40a040f7981 */ /* 0x000ea2000c1e1900 */
[----:B------:R-:W0:Y:S01]  /*1780*/  MUFU.RCP R0, R3 ;  /* 0x0000000300007308 */ /* 0x000e220000001000 */
[----:B------:R-:W-:Y:S02]  /*1790*/  BSSY.RECONVERGENT B2, `(.L_x_32) ;  /* 0x000000d000027945 */ /* 0x000fe40003800200 */
[----:B------:R1:W-:Y:S01]  /*17a0*/  STG.E desc[UR10][R4.64+-0x20], R9 ;  /* 0xffffe00904007986 */ /* 0x0003e2000c10190a */
[----:B0-----:R-:W-:-:S04]  /*17b0*/  FFMA R13, R0, -R3, 1 ;  /* 0x3f800000000d7423 */ /* 0x001fc80000000803 */
[----:B------:R-:W-:Y:S01]  /*17c0*/  FFMA R0, R0, R13, R0 ;  /* 0x0000000d00007223 */ /* 0x000fe20000000000 */
[----:B--2---:R-:W0:Y:S03]  /*17d0*/  FCHK P0, R15, R3 ;  /* 0x000000030f007302 */ /* 0x004e260000000000 */
[----:B------:R-:W-:-:S04]  /*17e0*/  FFMA R10, R0, R15, RZ ;  /* 0x0000000f000a7223 */ /* 0x000fc800000000ff */
[----:B------:R-:W-:-:S04]  /*17f0*/  FFMA R13, R10, -R3, R15 ;  /* 0x800000030a0d7223 */ /* 0x000fc8000000000f */
[----:B------:R-:W-:Y:S01]  /*1800*/  FFMA R13, R0, R13, R10 ;  /* 0x0000000d000d7223 */ /* 0x000fe2000000000a */
[----:B01----:R-:W-:Y:S06]  /*1810*/  @!P0 BRA `(.L_x_33) ;  /* 0x0000000000108947 */ /* 0x003fec0003800000 */
[----:B------:R-:W-:Y:S02]  /*1820*/  MOV R0, R15 ;  /* 0x0000000f00007202 */ /* 0x000fe40000000f00 */
[----:B------:R-:W-:-:S07]  /*1830*/  MOV R12, 0x1850 ;  /* 0x00001850000c7802 */ /* 0x000fce0000000f00 */
[----:B------:R-:W-:Y:S05]  /*1840*/  CALL.REL.NOINC `($__internal_0_$__cuda_sm3x_div_rn_noftz_f32_slowpath) ;  /* 0x0000001c00187944 */ /* 0x000fea0003c00000 */
[----:B------:R-:W-:-:S07]  /*1850*/  MOV R13, R9 ;  /* 0x00000009000d7202 */ /* 0x000fce0000000f00 */
.L_x_33:
[----:B------:R-:W-:Y:S05]  /*1860*/  BSYNC.RECONVERGENT B2 ;  /* 0x0000000000027941 */ /* 0x000fea0003800200 */
.L_x_32:
        /* <DEDUP_REMOVED lines=14> */
.L_x_35:
[----:B------:R-:W-:Y:S05]  /*1950*/  BSYNC.RECONVERGENT B2 ;  /* 0x0000000000027941 */ /* 0x000fea0003800200 */
.L_x_34:
        /* <DEDUP_REMOVED lines=15> */
.L_x_37:
[----:B------:R-:W-:Y:S05]  /*1a50*/  BSYNC.RECONVERGENT B2 ;  /* 0x0000000000027941 */ /* 0x000fea0003800200 */
.L_x_36:
        /* <DEDUP_REMOVED lines=14> */
.L_x_39:
[----:B------:R-:W-:Y:S05]  /*1b40*/  BSYNC.RECONVERGENT B2 ;  /* 0x0000000000027941 */ /* 0x000fea0003800200 */
.L_x_38:
        /* <DEDUP_REMOVED lines=15> */
.L_x_41:
[----:B------:R-:W-:Y:S05]  /*1c40*/  BSYNC.RECONVERGENT B2 ;  /* 0x0000000000027941 */ /* 0x000fea0003800200 */
.L_x_40:
        /* <DEDUP_REMOVED lines=14> */
.L_x_43:
[----:B------:R-:W-:Y:S05]  /*1d30*/  BSYNC.RECONVERGENT B2 ;  /* 0x0000000000027941 */ /* 0x000fea0003800200 */
.L_x_42:
        /* <DEDUP_REMOVED lines=15> */
.L_x_45:
[----:B------:R-:W-:Y:S05]  /*1e30*/  BSYNC.RECONVERGENT B2 ;  /* 0x0000000000027941 */ /* 0x000fea0003800200 */
.L_x_44:
        /* <DEDUP_REMOVED lines=14> */
.L_x_47:
[----:B------:R-:W-:Y:S05]  /*1f20*/  BSYNC.RECONVERGENT B2 ;  /* 0x0000000000027941 */ /* 0x000fea0003800200 */
.L_x_46:
        /* <DEDUP_REMOVED lines=15> */
.L_x_49:
[----:B------:R-:W-:Y:S05]  /*2020*/  BSYNC.RECONVERGENT B2 ;  /* 0x0000000000027941 */ /* 0x000fea0003800200 */
.L_x_48:
        /* <DEDUP_REMOVED lines=14> */
.L_x_51:
[----:B------:R-:W-:Y:S05]  /*2110*/  BSYNC.RECONVERGENT B2 ;  /* 0x0000000000027941 */ /* 0x000fea0003800200 */
.L_x_50:
        /* <DEDUP_REMOVED lines=15> */
.L_x_53:
[----:B------:R-:W-:Y:S05]  /*2210*/  BSYNC.RECONVERGENT B2 ;  /* 0x0000000000027941 */ /* 0x000fea0003800200 */
.L_x_52:
        /* <DEDUP_REMOVED lines=14> */
.L_x_55:
[----:B------:R-:W-:Y:S05]  /*2300*/  BSYNC.RECONVERGENT B2 ;  /* 0x0000000000027941 */ /* 0x000fea0003800200 */
.L_x_54:
        /* <DEDUP_REMOVED lines=15> */
.L_x_57:
[----:B------:R-:W-:Y:S05]  /*2400*/  BSYNC.RECONVERGENT B2 ;  /* 0x0000000000027941 */ /* 0x000fea0003800200 */
.L_x_56:
        /* <DEDUP_REMOVED lines=14> */
.L_x_59:
[----:B------:R-:W-:Y:S05]  /*24f0*/  BSYNC.RECONVERGENT B2 ;  /* 0x0000000000027941 */ /* 0x000fea0003800200 */
.L_x_58:
        /* <DEDUP_REMOVED lines=15> */
.L_x_61:
[----:B------:R-:W-:Y:S05]  /*25f0*/  BSYNC.RECONVERGENT B2 ;  /* 0x0000000000027941 */ /* 0x000fea0003800200 */
.L_x_60:
[----:B------:R4:W-:Y:S01]  /*2600*/  STG.E desc[UR10][R4.64+0x1c], R13 ;  /* 0x00001c0d04007986 */ /* 0x0009e2000c10190a */
[----:B------:R-:W-:Y:S01]  /*2610*/  IADD3 R6, PT, PT, R6, 0x10, RZ ;  /* 0x0000001006067810 */ /* 0x000fe20007ffe0ff */
[----:B------:R-:W-:Y:S06]  /*2620*/  @P2 BRA `(.L_x_62) ;  /* 0xfffffff000082947 */ /* 0x000fec000383ffff */
.L_x_29:
[----:B------:R-:W-:-:S13]  /*2630*/  ISETP.NE.AND P0, PT, R11, RZ, PT ;  /* 0x000000ff0b00720c */ /* 0x000fda0003f05270 */
[----:B------:R-:W-:Y:S05]  /*2640*/  @!P0 EXIT ;  /* 0x000000000000894d */ /* 0x000fea0003800000 */
[----:B------:R-:W5:Y:S01]  /*2650*/  LDCU UR4, c[0x0][0x394] ;  /* 0x00007280ff0477ac */ /* 0x000f620008000800 */
[----:B------:R-:W-:Y:S01]  /*2660*/  ISETP.GE.U32.AND P0, PT, R11, 0x8, PT ;  /* 0x000000080b00780c */ /* 0x000fe20003f06070 */
[----:B-----5:R-:W-:-:S12]  /*2670*/  ULOP3.LUT UR4, UR4, 0x7, URZ, 0xc0, !UPT ;  /* 0x0000000704047892 */ /* 0x020fd8000f8ec0ff */
[----:B------:R-:W-:Y:S05]  /*2680*/  @!P0 BRA `(.L_x_63) ;  /* 0x0000000800008947 */ /* 0x000fea0003800000 */
[----:B---34-:R-:W3:Y:S01]  /*2690*/  LDC.64 R4, c[0x0][0x388] ;  /* 0x0000e200ff047b82 */ /* 0x018ee20000000a00 */
[----:B012---:R-:W-:-:S05]  /*26a0*/  IADD3 R9, PT, PT, R2, R7, RZ ;  /* 0x0000000702097210 */ /* 0x007fca0007ffe0ff */
[----:B---3--:R-:W-:-:S05]  /*26b0*/  IMAD.WIDE R4, R9, 0x4, R4 ;  /* 0x0000000409047825 */ /* 0x008fca00078e0204 */
[----:B------:R-:W2:Y:S01]  /*26c0*/  LDG.E R11, desc[UR10][R4.64] ;  /* 0x0000000a040b7981 */ /* 0x000ea2000c1e1900 */
[----:B------:R-:W0:Y:S01]  /*26d0*/  MUFU.RCP R0, R3 ;  /* 0x0000000300007308 */ /* 0x000e220000001000 */
[----:B------:R-:W-:Y:S01]  /*26e0*/  BSSY.RECONVERGENT B2, `(.L_x_64) ;  /* 0x000000b000027945 */ /* 0x000fe20003800200 */
[----:B0-----:R-:W-:-:S04]  /*26f0*/  FFMA R9, R0, -R3, 1 ;  /* 0x3f80000000097423 */ /* 0x001fc80000000803 */
[----:B------:R-:W-:Y:S02]  /*2700*/  FFMA R0, R0, R9, R0 ;  /* 0x0000000900007223 */ /* 0x000fe40000000000 */
[----:B--2---:R-:W0:Y:S02]  /*2710*/  FCHK P0, R11, R3 ;  /* 0x000000030b007302 */ /* 0x004e240000000000 */
[----:B------:R-:W-:-:S04]  /*2720*/  FFMA R6, R0, R11, RZ ;  /* 0x0000000b00067223 */ /* 0x000fc800000000ff */
[----:B------:R-:W-:-:S04]  /*2730*/  FFMA R9, R6, -R3, R11 ;  /* 0x8000000306097223 */ /* 0x000fc8000000000b */
[----:B------:R-:W-:Y:S01]  /*2740*/  FFMA R9, R0, R9, R6 ;  /* 0x0000000900097223 */ /* 0x000fe20000000006 */
[----:B0-----:R-:W-:Y:S06]  /*2750*/  @!P0 BRA `(.L_x_65) ;  /* 0x00000000000c8947 */ /* 0x001fec0003800000 */
[----:B------:R-:W-:Y:S02]  /*2760*/  MOV R0, R11 ;  /* 0x0000000b00007202 */ /* 0x000fe40000000f00 */
[----:B------:R-:W-:-:S07]  /*2770*/  MOV R12, 0x2790 ;  /* 0x00002790000c7802 */ /* 0x000fce0000000f00 */
[----:B------:R-:W-:Y:S05]  /*2780*/  CALL.REL.NOINC `($__internal_0_$__cuda_sm3x_div_rn_noftz_f32_slowpath) ;  /* 0x0000000c00487944 */ /* 0x000fea0003c00000 */
.L_x_65:
[----:B------:R-:W-:Y:S05]  /*2790*/  BSYNC.RECONVERGENT B2 ;  /* 0x0000000000027941 */ /* 0x000fea0003800200 */
.L_x_64:
        /* <DEDUP_REMOVED lines=15> */
.L_x_67:
[----:B------:R-:W-:Y:S05]  /*2890*/  BSYNC.RECONVERGENT B2 ;  /* 0x0000000000027941 */ /* 0x000fea0003800200 */
.L_x_66:
        /* <DEDUP_REMOVED lines=14> */
.L_x_69:
[----:B------:R-:W-:Y:S05]  /*2980*/  BSYNC.RECONVERGENT B2 ;  /* 0x0000000000027941 */ /* 0x000fea0003800200 */
.L_x_68:
        /* <DEDUP_REMOVED lines=15> */
.L_x_71:
[----:B------:R-:W-:Y:S05]  /*2a80*/  BSYNC.RECONVERGENT B2 ;  /* 0x0000000000027941 */ /* 0x000fea0003800200 */
.L_x_70:
        /* <DEDUP_REMOVED lines=14> */
.L_x_73:
[----:B------:R-:W-:Y:S05]  /*2b70*/  BSYNC.RECONVERGENT B2 ;  /* 0x0000000000027941 */ /* 0x000fea0003800200 */
.L_x_72:
        /* <DEDUP_REMOVED lines=15> */
.L_x_75:
[----:B------:R-:W-:Y:S05]  /*2c70*/  BSYNC.RECONVERGENT B2 ;  /* 0x0000000000027941 */ /* 0x000fea0003800200 */
.L_x_74:
        /* <DEDUP_REMOVED lines=14> */
.L_x_77:
[----:B------:R-:W-:Y:S05]  /*2d60*/  BSYNC.RECONVERGENT B2 ;  /* 0x0000000000027941 */ /* 0x000fea0003800200 */
.L_x_76:
        /* <DEDUP_REMOVED lines=15> */
.L_x_79:
[----:B------:R-:W-:Y:S05]  /*2e60*/  BSYNC.RECONVERGENT B2 ;  /* 0x0000000000027941 */ /* 0x000fea0003800200 */
.L_x_78:
[----:B------:R0:W-:Y:S01]  /*2e70*/  STG.E desc[UR10][R4.64+0x1c], R11 ;  /* 0x00001c0b04007986 */ /* 0x0001e2000c10190a */
[----:B------:R-:W-:-:S07]  /*2e80*/  IADD3 R7, PT, PT, R7, 0x8, RZ ;  /* 0x0000000807077810 */ /* 0x000fce0007ffe0ff */
.L_x_63:
[----:B------:R-:W-:-:S13]  /*2e90*/  ISETP.NE.AND P0, PT, RZ, UR4, PT ;  /* 0x00000004ff007c0c */ /* 0x000fda000bf05270 */
[----:B------:R-:W-:Y:S05]  /*2ea0*/  @!P0 EXIT ;  /* 0x000000000000894d */ /* 0x000fea0003800000 */
[----:B------:R-:W5:Y:S01]  /*2eb0*/  LDCU UR5, c[0x0][0x394] ;  /* 0x00007280ff0577ac */ /* 0x000f620008000800 */
[----:B------:R-:W-:Y:S02]  /*2ec0*/  UISETP.GE.U32.AND UP0, UPT, UR4, 0x4, UPT ;  /* 0x000000040400788c */ /* 0x000fe4000bf06070 */
[----:B-----5:R-:W-:-:S07]  /*2ed0*/  ULOP3.LUT UR5, UR5, 0x3, URZ, 0xc0, !UPT ;  /* 0x0000000305057892 */ /* 0x020fce000f8ec0ff */
[----:B------:R-:W-:Y:S05]  /*2ee0*/  BRA.U !UP0, `(.L_x_80) ;  /* 0x0000000508087547 */ /* 0x000fea000b800000 */
[----:B0--34-:R-:W0:Y:S01]  /*2ef0*/  LDC.64 R4, c[0x0][0x388] ;  /* 0x0000e200ff047b82 */ /* 0x019e220000000a00 */
[----:B-12---:R-:W-:-:S05]  /*2f00*/  IADD3 R9, PT, PT, R2, R7, RZ ;  /* 0x0000000702097210 */ /* 0x006fca0007ffe0ff */
[----:B0-----:R-:W-:-:S05]  /*2f10*/  IMAD.WIDE R4, R9, 0x4, R4 ;  /* 0x0000000409047825 */ /* 0x001fca00078e0204 */
        /* <DEDUP_REMOVED lines=13> */
.L_x_82:
[----:B------:R-:W-:Y:S05]  /*2ff0*/  BSYNC.RECONVERGENT B2 ;  /* 0x0000000000027941 */ /* 0x000fea0003800200 */
.L_x_81:
        /* <DEDUP_REMOVED lines=15> */
.L_x_84:
[----:B------:R-:W-:Y:S05]  /*30f0*/  BSYNC.RECONVERGENT B2 ;  /* 0x0000000000027941 */ /* 0x000fea0003800200 */
.L_x_83:
        /* <DEDUP_REMOVED lines=14> */
.L_x_86:
[----:B------:R-:W-:Y:S05]  /*31e0*/  BSYNC.RECONVERGENT B2 ;  /* 0x0000000000027941 */ /* 0x000fea0003800200 */
.L_x_85:
        /* <DEDUP_REMOVED lines=15> */
.L_x_88:
[----:B------:R-:W-:Y:S05]  /*32e0*/  BSYNC.RECONVERGENT B2 ;  /* 0x0000000000027941 */ /* 0x000fea0003800200 */
.L_x_87:
[----:B------:R0:W-:Y:S01]  /*32f0*/  STG.E desc[UR10][R4.64+0xc], R11 ;  /* 0x00000c0b04007986 */ /* 0x0001e2000c10190a */
[----:B------:R-:W-:-:S07]  /*3300*/  IADD3 R7, PT, PT, R7, 0x4, RZ ;  /* 0x0000000407077810 */ /* 0x000fce0007ffe0ff */
.L_x_80:
[----:B------:R-:W-:-:S13]  /*3310*/  ISETP.NE.AND P0, PT, RZ, UR5, PT ;  /* 0x00000005ff007c0c */ /* 0x000fda000bf05270 */
[----:B------:R-:W-:Y:S05]  /*3320*/  @!P0 EXIT ;  /* 0x000000000000894d */ /* 0x000fea0003800000 */
[----:B0--34-:R-:W0:Y:S01]  /*3330*/  LDC.64 R4, c[0x0][0x388] ;  /* 0x0000e200ff047b82 */ /* 0x019e220000000a00 */
[----:B------:R-:W-:Y:S01]  /*3340*/  IADD3 R11, PT, PT, R2, R7, RZ ;  /* 0x00000007020b7210 */ /* 0x000fe20007ffe0ff */
[----:B------:R-:W-:-:S12]  /*3350*/  UIADD3 UR4, UPT, UPT, -UR5, URZ, URZ ;  /* 0x000000ff05047290 */ /* 0x000fd8000fffe1ff */
.L_x_91:
[----:B0--3--:R-:W-:-:S05]  /*3360*/  IMAD.WIDE R6, R11, 0x4, R4 ;  /* 0x000000040b067825 */ /* 0x009fca00078e0204 */
[----:B-1----:R-:W3:Y:S01]  /*3370*/  LDG.E R13, desc[UR10][R6.64] ;  /* 0x0000000a060d7981 */ /* 0x002ee2000c1e1900 */
[----:B------:R-:W2:Y:S01]  /*3380*/  MUFU.RCP R0, R3 ;  /* 0x0000000300007308 */ /* 0x000ea20000001000 */
[----:B------:R-:W-:Y:S01]  /*3390*/  UIADD3 UR4, UPT, UPT, UR4, 0x1, URZ ;  /* 0x0000000104047890 */ /* 0x000fe2000fffe0ff */
[----:B------:R-:W-:Y:S03]  /*33a0*/  BSSY.RECONVERGENT B2, `(.L_x_89) ;  /* 0x000000c000027945 */ /* 0x000fe60003800200 */
[----:B------:R-:W-:Y:S01]  /*33b0*/  UISETP.NE.AND UP0, UPT, UR4, URZ, UPT ;  /* 0x000000ff0400728c */ /* 0x000fe2000bf05270 */
[----:B--2---:R-:W-:-:S04]  /*33c0*/  FFMA R9, R0, -R3, 1 ;  /* 0x3f80000000097423 */ /* 0x004fc80000000803 */
[----:B------:R-:W-:Y:S01]  /*33d0*/  FFMA R0, R0, R9, R0 ;  /* 0x0000000900007223 */ /* 0x000fe20000000000 */
[----:B---3--:R-:W0:Y:S03]  /*33e0*/  FCHK P0, R13, R3 ;  /* 0x000000030d007302 */ /* 0x008e260000000000 */
[----:B------:R-:W-:-:S04]  /*33f0*/  FFMA R2, R0, R13, RZ ;  /* 0x0000000d00027223 */ /* 0x000fc800000000ff */
[----:B------:R-:W-:-:S04]  /*3400*/  FFMA R9, R2, -R3, R13 ;  /* 0x8000000302097223 */ /* 0x000fc8000000000d */
[----:B------:R-:W-:Y:S01]  /*3410*/  FFMA R9, R0, R9, R2 ;  /* 0x0000000900097223 */ /* 0x000fe20000000002 */
[----:B0-----:R-:W-:Y:S06]  /*3420*/  @!P0 BRA `(.L_x_90) ;  /* 0x00000000000c8947 */ /* 0x001fec0003800000 */
[----:B------:R-:W-:Y:S02]  /*3430*/  MOV R0, R13 ;  /* 0x0000000d00007202 */ /* 0x000fe40000000f00 */
[----:B------:R-:W-:-:S07]  /*3440*/  MOV R12, 0x3460 ;  /* 0x00003460000c7802 */ /* 0x000fce0000000f00 */
[----:B------:R-:W-:Y:S05]  /*3450*/  CALL.REL.NOINC `($__internal_0_$__cuda_sm3x_div_rn_noftz_f32_slowpath) ;  /* 0x0000000000147944 */ /* 0x000fea0003c00000 */
.L_x_90:
[----:B------:R-:W-:Y:S05]  /*3460*/  BSYNC.RECONVERGENT B2 ;  /* 0x0000000000027941 */ /* 0x000fea0003800200 */
.L_x_89:
[----:B------:R3:W-:Y:S01]  /*3470*/  STG.E desc[UR10][R6.64], R9 ;  /* 0x0000000906007986 */ /* 0x0007e2000c10190a */
[----:B------:R-:W-:Y:S01]  /*3480*/  IADD3 R11, PT, PT, R11, 0x1, RZ ;  /* 0x000000010b0b7810 */ /* 0x000fe20007ffe0ff */
[----:B------:R-:W-:Y:S06]  /*3490*/  BRA.U UP0, `(.L_x_91) ;  /* 0xfffffffd00b07547 */ /* 0x000fec000b83ffff */
[----:B------:R-:W-:Y:S05]  /*34a0*/  EXIT ;  /* 0x000000000000794d */ /* 0x000fea0003800000 */
        .weak           $__internal_0_$__cuda_sm3x_div_rn_noftz_f32_slowpath
        .type           $__internal_0_$__cuda_sm3x_div_rn_noftz_f32_slowpath,@function
        .size           $__internal_0_$__cuda_sm3x_div_rn_noftz_f32_slowpath,(.L_x_141 - $__internal_0_$__cuda_sm3x_div_rn_noftz_f32_slowpath)
$__internal_0_$__cuda_sm3x_div_rn_noftz_f32_slowpath:
[----:B------:R-:W-:Y:S01]  /*34b0*/  SHF.R.U32.HI R10, RZ, 0x17, R3 ;  /* 0x00000017ff0a7819 */ /* 0x000fe20000011603 */
[----:B------:R-:W-:Y:S01]  /*34c0*/  BSSY.RECONVERGENT B0, `(.L_x_92) ;  /* 0x0000063000007945 */ /* 0x000fe20003800200 */
[----:B------:R-:W-:Y:S02]  /*34d0*/  SHF.R.U32.HI R13, RZ, 0x17, R0 ;  /* 0x00000017ff0d7819 */ /* 0x000fe40000011600 */
[----:B------:R-:W-:Y:S02]  /*34e0*/  LOP3.LUT R10, R10, 0xff, RZ, 0xc0, !PT ;  /* 0x000000ff0a0a7812 */ /* 0x000fe400078ec0ff */
[----:B------:R-:W-:Y:S02]  /*34f0*/  LOP3.LUT R13, R13, 0xff, RZ, 0xc0, !PT ;  /* 0x000000ff0d0d7812 */ /* 0x000fe400078ec0ff */
[----:B------:R-:W-:Y:S02]  /*3500*/  IADD3 R16, PT, PT, R10, -0x1, RZ ;  /* 0xffffffff0a107810 */ /* 0x000fe40007ffe0ff */
[----:B------:R-:W-:-:S02]  /*3510*/  IADD3 R14, PT, PT, R13, -0x1, RZ ;  /* 0xffffffff0d0e7810 */ /* 0x000fc40007ffe0ff */
[----:B------:R-:W-:Y:S02]  /*3520*/  ISETP.GT.U32.AND P0, PT, R16, 0xfd, PT ;  /* 0x000000fd1000780c */ /* 0x000fe40003f04070 */
[----:B------:R-:W-:Y:S02]  /*3530*/  MOV R15, R3 ;  /* 0x00000003000f7202 */ /* 0x000fe40000000f00 */
[----:B------:R-:W-:-:S13]  /*3540*/  ISETP.GT.U32.OR P0, PT, R14, 0xfd, P0 ;  /* 0x000000fd0e00780c */ /* 0x000fda0000704470 */
[----:B------:R-:W-:Y:S01]  /*3550*/  @!P0 MOV R9, RZ ;  /* 0x000000ff00098202 */ /* 0x000fe20000000f00 */
[----:B------:R-:W-:Y:S06]  /*3560*/  @!P0 BRA `(.L_x_93) ;  /* 0x00000000005c8947 */ /* 0x000fec0003800000 */
[----:B------:R-:W-:Y:S02]  /*3570*/  FSETP.GTU.FTZ.AND P0, PT, |R0|, +INF , PT ;  /* 0x7f8000000000780b */ /* 0x000fe40003f1c200 */
[----:B------:R-:W-:-:S04]  /*3580*/  FSETP.GTU.FTZ.AND P1, PT, |R3|, +INF , PT ;  /* 0x7f8000000300780b */ /* 0x000fc80003f3c200 */
[----:B------:R-:W-:-:S13]  /*3590*/  PLOP3.LUT P0, PT, P0, P1, PT, 0xf8, 0x8f ;  /* 0x00000000008f781c */ /* 0x000fda0000703f70 */
[----:B------:R-:W-:Y:S05]  /*35a0*/  @P0 BRA `(.L_x_94) ;  /* 0x00000004004c0947 */ /* 0x000fea0003800000 */
[----:B------:R-:W-:-:S13]  /*35b0*/  LOP3.LUT P0, RZ, R15, 0x7fffffff, R0, 0xc8, !PT ;  /* 0x7fffffff0fff7812 */ /* 0x000fda000780c800 */
[----:B------:R-:W-:Y:S05]  /*35c0*/  @!P0 BRA `(.L_x_95) ;  /* 0x00000004003c8947 */ /* 0x000fea0003800000 */
[C---:B------:R-:W-:Y:S02]  /*35d0*/  FSETP.NEU.FTZ.AND P3, PT, |R0|.reuse, +INF , PT ;  /* 0x7f8000000000780b */ /* 0x040fe40003f7d200 */
[----:B------:R-:W-:Y:S02]  /*35e0*/  FSETP.NEU.FTZ.AND P1, PT, |R3|, +INF , PT ;  /* 0x7f8000000300780b */ /* 0x000fe40003f3d200 */
[----:B------:R-:W-:-:S11]  /*35f0*/  FSETP.NEU.FTZ.AND P0, PT, |R0|, +INF , PT ;  /* 0x7f8000000000780b */ /* 0x000fd60003f1d200 */
[----:B------:R-:W-:Y:S05]  /*3600*/  @!P1 BRA !P3, `(.L_x_95) ;  /* 0x00000004002c9947 */ /* 0x000fea0005800000 */
[----:B------:R-:W-:-:S04]  /*3610*/  LOP3.LUT P3, RZ, R0, 0x7fffffff, RZ, 0xc0, !PT ;  /* 0x7fffffff00ff7812 */ /* 0x000fc8000786c0ff */
[----:B------:R-:W-:-:S13]  /*3620*/  PLOP3.LUT P1, PT, P1, P3, PT, 0x2f, 0xf2 ;  /* 0x0000000000f2781c */ /* 0x000fda0000f26577 */
[----:B------:R-:W-:Y:S05]  /*3630*/  @P1 BRA `(.L_x_96) ;  /* 0x0000000400181947 */ /* 0x000fea0003800000 */
[----:B------:R-:W-:-:S04]  /*3640*/  LOP3.LUT P1, RZ, R15, 0x7fffffff, RZ, 0xc0, !PT ;  /* 0x7fffffff0fff7812 */ /* 0x000fc8000782c0ff */
[----:B------:R-:W-:-:S13]  /*3650*/  PLOP3.LUT P0, PT, P0, P1, PT, 0x2f, 0xf2 ;  /* 0x0000000000f2781c */ /* 0x000fda0000702577 */
[----:B------:R-:W-:Y:S05]  /*3660*/  @P0 BRA `(.L_x_97) ;  /* 0x0000000400000947 */ /* 0x000fea0003800000 */
[----:B------:R-:W-:Y:S02]  /*3670*/  ISETP.GE.AND P0, PT, R14, RZ, PT ;  /* 0x000000ff0e00720c */ /* 0x000fe40003f06270 */
[----:B------:R-:W-:-:S11]  /*3680*/  ISETP.GE.AND P1, PT, R16, RZ, PT ;  /* 0x000000ff1000720c */ /* 0x000fd60003f26270 */
[----:B------:R-:W-:Y:S01]  /*3690*/  @P0 MOV R9, RZ ;  /* 0x000000ff00090202 */ /* 0x000fe20000000f00 */
[----:B------:R-:W-:Y:S01]  /*36a0*/  @!P0 FFMA R0, R0, 1.84467440737095516160e+19, RZ ;  /* 0x5f80000000008823 */ /* 0x000fe200000000ff */
[----:B------:R-:W-:Y:S01]  /*36b0*/  @!P0 MOV R9, 0xffffffc0 ;  /* 0xffffffc000098802 */ /* 0x000fe20000000f00 */
[----:B------:R-:W-:-:S03]  /*36c0*/  @!P1 FFMA R15, R3, 1.84467440737095516160e+19, RZ ;  /* 0x5f800000030f9823 */ /* 0x000fc600000000ff */
[----:B------:R-:W-:-:S07]  /*36d0*/  @!P1 IADD3 R9, PT, PT, R9, 0x40, RZ ;  /* 0x0000004009099810 */ /* 0x000fce0007ffe0ff */
.L_x_93:
[----:B------:R-:W-:Y:S01]  /*36e0*/  LEA R14, R10, 0xc0800000, 0x17 ;  /* 0xc08000000a0e7811 */ /* 0x000fe200078eb8ff */
[----:B------:R-:W-:Y:S01]  /*36f0*/  BSSY.RECONVERGENT B1, `(.L_x_98) ;  /* 0x0000036000017945 */ /* 0x000fe20003800200 */
[----:B------:R-:W-:Y:S02]  /*3700*/  IADD3 R13, PT, PT, R13, -0x7f, RZ ;  /* 0xffffff810d0d7810 */ /* 0x000fe40007ffe0ff */
[----:B------:R-:W-:-:S03]  /*3710*/  IADD3 R16, PT, PT, -R14, R15, RZ ;  /* 0x0000000f0e107210 */ /* 0x000fc60007ffe1ff */
[C---:B------:R-:W-:Y:S01]  /*3720*/  IMAD R0, R13.reuse, -0x800000, R0 ;  /* 0xff8000000d007824 */ /* 0x040fe200078e0200 */
[----:B------:R0:W1:Y:S01]  /*3730*/  MUFU.RCP R14, R16 ;  /* 0x00000010000e7308 */ /* 0x0000620000001000 */
[----:B------:R-:W-:Y:S01]  /*3740*/  FADD.FTZ R17, -R16, -RZ ;  /* 0x800000ff10117221 */ /* 0x000fe20000010100 */
[----:B0-----:R-:W-:-:S04]  /*3750*/  IADD3 R16, PT, PT, R13, 0x7f, -R10 ;  /* 0x0000007f0d107810 */ /* 0x001fc80007ffe80a */
[----:B------:R-:W-:Y:S01]  /*3760*/  IADD3 R9, PT, PT, R16, R9, RZ ;  /* 0x0000000910097210 */ /* 0x000fe20007ffe0ff */
[----:B-1----:R-:W-:-:S04]  /*3770*/  FFMA R15, R14, R17, 1 ;  /* 0x3f8000000e0f7423 */ /* 0x002fc80000000011 */
[----:B------:R-:W-:-:S04]  /*3780*/  FFMA R15, R14, R15, R14 ;  /* 0x0000000f0e0f7223 */ /* 0x000fc8000000000e */
[----:B------:R-:W-:-:S04]  /*3790*/  FFMA R14, R0, R15, RZ ;  /* 0x0000000f000e7223 */ /* 0x000fc800000000ff */
[----:B------:R-:W-:-:S04]  /*37a0*/  FFMA R18, R17, R14, R0 ;  /* 0x0000000e11127223 */ /* 0x000fc80000000000 */
[----:B------:R-:W-:-:S04]  /*37b0*/  FFMA R14, R15, R18, R14 ;  /* 0x000000120f0e7223 */ /* 0x000fc8000000000e */
[----:B------:R-:W-:-:S04]  /*37c0*/  FFMA R17, R17, R14, R0 ;  /* 0x0000000e11117223 */ /* 0x000fc80000000000 */
[----:B------:R-:W-:-:S05]  /*37d0*/  FFMA R0, R15, R17, R14 ;  /* 0x000000110f007223 */ /* 0x000fca000000000e */
[----:B------:R-:W-:-:S04]  /*37e0*/  SHF.R.U32.HI R10, RZ, 0x17, R0 ;  /* 0x00000017ff0a7819 */ /* 0x000fc80000011600 */
[----:B------:R-:W-:-:S04]  /*37f0*/  LOP3.LUT R10, R10, 0xff, RZ, 0xc0, !PT ;  /* 0x000000ff0a0a7812 */ /* 0x000fc800078ec0ff */
[----:B------:R-:W-:-:S04]  /*3800*/  IADD3 R10, PT, PT, R10, R9, RZ ;  /* 0x000000090a0a7210 */ /* 0x000fc80007ffe0ff */
[----:B------:R-:W-:-:S04]  /*3810*/  IADD3 R13, PT, PT, R10, -0x1, RZ ;  /* 0xffffffff0a0d7810 */ /* 0x000fc80007ffe0ff */
[----:B------:R-:W-:-:S13]  /*3820*/  ISETP.GE.U32.AND P0, PT, R13, 0xfe, PT ;  /* 0x000000fe0d00780c */ /* 0x000fda0003f06070 */
[----:B------:R-:W-:Y:S05]  /*3830*/  @!P0 BRA `(.L_x_99) ;  /* 0x0000000000808947 */ /* 0x000fea0003800000 */
[----:B------:R-:W-:-:S13]  /*3840*/  ISETP.GT.AND P0, PT, R10, 0xfe, PT ;  /* 0x000000fe0a00780c */ /* 0x000fda0003f04270 */
[----:B------:R-:W-:Y:S05]  /*3850*/  @P0 BRA `(.L_x_100) ;  /* 0x00000000006c0947 */ /* 0x000fea0003800000 */
[----:B------:R-:W-:-:S13]  /*3860*/  ISETP.GE.AND P0, PT, R10, 0x1, PT ;  /* 0x000000010a00780c */ /* 0x000fda0003f06270 */
[----:B------:R-:W-:Y:S05]  /*3870*/  @P0 BRA `(.L_x_101) ;  /* 0x0000000000740947 */ /* 0x000fea0003800000 */
[----:B------:R-:W-:Y:S02]  /*3880*/  ISETP.GE.AND P0, PT, R10, -0x18, PT ;  /* 0xffffffe80a00780c */ /* 0x000fe40003f06270 */
[----:B------:R-:W-:-:S11]  /*3890*/  LOP3.LUT R0, R0, 0x80000000, RZ, 0xc0, !PT ;  /* 0x8000000000007812 */ /* 0x000fd600078ec0ff */
[----:B------:R-:W-:Y:S05]  /*38a0*/  @!P0 BRA `(.L_x_101) ;  /* 0x0000000000688947 */ /* 0x000fea0003800000 */
[-CC-:B------:R-:W-:Y:S01]  /*38b0*/  FFMA.RZ R9, R15, R17.reuse, R14.reuse ;  /* 0x000000110f097223 */ /* 0x180fe2000000c00e */
[C---:B------:R-:W-:Y:S02]  /*38c0*/  IADD3 R16, PT, PT, R10.reuse, 0x20, RZ ;  /* 0x000000200a107810 */ /* 0x040fe40007ffe0ff */
[C---:B------:R-:W-:Y:S02]  /*38d0*/  ISETP.NE.AND P3, PT, R10.reuse, RZ, PT ;  /* 0x000000ff0a00720c */ /* 0x040fe40003f65270 */
[----:B------:R-:W-:Y:S01]  /*38e0*/  LOP3.LUT R13, R9, 0x7fffff, RZ, 0xc0, !PT ;  /* 0x007fffff090d7812 */ /* 0x000fe200078ec0ff */
[CCC-:B------:R-:W-:Y:S01]  /*38f0*/  FFMA.RP R9, R15.reuse, R17.reuse, R14.reuse ;  /* 0x000000110f097223 */ /* 0x1c0fe2000000800e */
[----:B------:R-:W-:Y:S01]  /*3900*/  FFMA.RM R14, R15, R17, R14 ;  /* 0x000000110f0e7223 */ /* 0x000fe2000000400e */
[----:B------:R-:W-:Y:S02]  /*3910*/  ISETP.NE.AND P1, PT, R10, RZ, PT ;  /* 0x000000ff0a00720c */ /* 0x000fe40003f25270 */
[----:B------:R-:W-:-:S02]  /*3920*/  LOP3.LUT R13, R13, 0x800000, RZ, 0xfc, !PT ;  /* 0x008000000d0d7812 */ /* 0x000fc400078efcff */
[----:B------:R-:W-:Y:S02]  /*3930*/  IADD3 R10, PT, PT, -R10, RZ, RZ ;  /* 0x000000ff0a0a7210 */ /* 0x000fe40007ffe1ff */
[----:B------:R-:W-:Y:S02]  /*3940*/  SHF.L.U32 R16, R13, R16, RZ ;  /* 0x000000100d107219 */ /* 0x000fe400000006ff */
[----:B------:R-:W-:Y:S02]  /*3950*/  FSETP.NEU.FTZ.AND P0, PT, R9, R14, PT ;  /* 0x0000000e0900720b */ /* 0x000fe40003f1d000 */
[----:B------:R-:W-:Y:S02]  /*3960*/  SEL R10, R10, RZ, P3 ;  /* 0x000000ff0a0a7207 */ /* 0x000fe40001800000 */
[----:B------:R-:W-:Y:S02]  /*3970*/  ISETP.NE.AND P1, PT, R16, RZ, P1 ;  /* 0x000000ff1000720c */ /* 0x000fe40000f25270 */
[----:B------:R-:W-:-:S02]  /*3980*/  SHF.R.U32.HI R10, RZ, R10, R13 ;  /* 0x0000000aff0a7219 */ /* 0x000fc4000001160d */
[----:B------:R-:W-:Y:S02]  /*3990*/  PLOP3.LUT P0, PT, P0, P1, PT, 0xf8, 0x8f ;  /* 0x00000000008f781c */ /* 0x000fe40000703f70 */
[----:B------:R-:W-:Y:S02]  /*39a0*/  SHF.R.U32.HI R14, RZ, 0x1, R10 ;  /* 0x00000001ff0e7819 */ /* 0x000fe4000001160a */
[----:B------:R-:W-:-:S04]  /*39b0*/  SEL R9, RZ, 0x1, !P0 ;  /* 0x00000001ff097807 */ /* 0x000fc80004000000 */
[----:B------:R-:W-:-:S04]  /*39c0*/  LOP3.LUT R9, R9, 0x1, R14, 0xf8, !PT ;  /* 0x0000000109097812 */ /* 0x000fc800078ef80e */
[----:B------:R-:W-:-:S04]  /*39d0*/  LOP3.LUT R9, R9, R10, RZ, 0xc0, !PT ;  /* 0x0000000a09097212 */ /* 0x000fc800078ec0ff */
[----:B------:R-:W-:-:S04]  /*39e0*/  IADD3 R9, PT, PT, R14, R9, RZ ;  /* 0x000000090e097210 */ /* 0x000fc80007ffe0ff */
[----:B------:R-:W-:Y:S01]  /*39f0*/  LOP3.LUT R0, R9, R0, RZ, 0xfc, !PT ;  /* 0x0000000009007212 */ /* 0x000fe200078efcff */
[----:B------:R-:W-:Y:S06]  /*3a00*/  BRA `(.L_x_101) ;  /* 0x0000000000107947 */ /* 0x000fec0003800000 */
.L_x_100:
[----:B------:R-:W-:-:S04]  /*3a10*/  LOP3.LUT R0, R0, 0x80000000, RZ, 0xc0, !PT ;  /* 0x8000000000007812 */ /* 0x000fc800078ec0ff */
[----:B------:R-:W-:Y:S01]  /*3a20*/  LOP3.LUT R0, R0, 0x7f800000, RZ, 0xfc, !PT ;  /* 0x7f80000000007812 */ /* 0x000fe200078efcff */
[----:B------:R-:W-:Y:S06]  /*3a30*/  BRA `(.L_x_101) ;  /* 0x0000000000047947 */ /* 0x000fec0003800000 */
.L_x_99:
[----:B------:R-:W-:-:S07]  /*3a40*/  LEA R0, R9, R0, 0x17 ;  /* 0x0000000009007211 */ /* 0x000fce00078eb8ff */
.L_x_101:
[----:B------:R-:W-:Y:S05]  /*3a50*/  BSYNC.RECONVERGENT B1 ;  /* 0x0000000000017941 */ /* 0x000fea0003800200 */
.L_x_98:
[----:B------:R-:W-:Y:S05]  /*3a60*/  BRA `(.L_x_102) ;  /* 0x0000000000207947 */ /* 0x000fea0003800000 */
.L_x_97:
[----:B------:R-:W-:-:S04]  /*3a70*/  LOP3.LUT R0, R15, 0x80000000, R0, 0x48, !PT ;  /* 0x800000000f007812 */ /* 0x000fc800078e4800 */
[----:B------:R-:W-:Y:S01]  /*3a80*/  LOP3.LUT R0, R0, 0x7f800000, RZ, 0xfc, !PT ;  /* 0x7f80000000007812 */ /* 0x000fe200078efcff */
[----:B------:R-:W-:Y:S06]  /*3a90*/  BRA `(.L_x_102) ;  /* 0x0000000000147947 */ /* 0x000fec0003800000 */
.L_x_96:
[----:B------:R-:W-:Y:S01]  /*3aa0*/  LOP3.LUT R0, R15, 0x80000000, R0, 0x48, !PT ;  /* 0x800000000f007812 */ /* 0x000fe200078e4800 */
[----:B------:R-:W-:Y:S06]  /*3ab0*/  BRA `(.L_x_102) ;  /* 0x00000000000c7947 */ /* 0x000fec0003800000 */
.L_x_95:
[----:B------:R-:W0:Y:S01]  /*3ac0*/  MUFU.RSQ R0, -QNAN ;  /* 0xffc0000000007908 */ /* 0x000e220000001400 */
[----:B------:R-:W-:Y:S05]  /*3ad0*/  BRA `(.L_x_102) ;  /* 0x0000000000047947 */ /* 0x000fea0003800000 */
.L_x_94:
[----:B------:R-:W-:-:S07]  /*3ae0*/  FADD.FTZ R0, R0, R3 ;  /* 0x0000000300007221 */ /* 0x000fce0000010000 */
.L_x_102:
[----:B------:R-:W-:Y:S05]  /*3af0*/  BSYNC.RECONVERGENT B0 ;  /* 0x0000000000007941 */ /* 0x000fea0003800200 */
.L_x_92:
[----:B------:R-:W-:Y:S01]  /*3b00*/  HFMA2 R13, -RZ, RZ, 0, 0 ;  /* 0x00000000ff0d7431 */ /* 0x000fe200000001ff */
[----:B0-----:R-:W-:-:S03]  /*3b10*/  MOV R9, R0 ;  /* 0x0000000000097202 */ /* 0x001fc60000000f00 */
[----:B------:R-:W-:Y:S05]  /*3b20*/  RET.REL.NODEC R12 `(_Z14softmax_kernelPfS_ii) ;  /* 0xffffffc40c347950 */ /* 0x000fea0003c3ffff */
.L_x_103:
        /* <DEDUP_REMOVED lines=13> */
.L_x_141:


//--------------------- .text._Z15backward_kernelPfS_S_S_iiibf --------------------------
	.section	.text._Z15backward_kernelPfS_S_S_iiibf,"ax",@progbits
	.align	128
        .global         _Z15backward_kernelPfS_S_S_iiibf
        .type           _Z15backward_kernelPfS_S_S_iiibf,@function
        .size           _Z15backward_kernelPfS_S_S_iiibf,(.L_x_142 - _Z15backward_kernelPfS_S_S_iiibf)
        .other          _Z15backward_kernelPfS_S_S_iiibf,@"STO_CUDA_ENTRY STV_DEFAULT"
_Z15backward_kernelPfS_S_S_iiibf:
.text._Z15backward_kernelPfS_S_S_iiibf:
[----:B------:R-:W-:Y:S01]  /*0000*/  LDC R1, c[0x0][0x37c] ;  /* 0x0000df00ff017b82 */ /* 0x000fe20000000800 */
[----:B------:R-:W0:Y:S07]  /*0010*/  S2R R3, SR_TID.X ;  /* 0x0000000000037919 */ /* 0x000e2e0000002100 */
[----:B------:R-:W1:Y:S01]  /*0020*/  LDC R5, c[0x0][0x364] ;  /* 0x0000d900ff057b82 */ /* 0x000e620000000800 */
[----:B------:R-:W2:Y:S01]  /*0030*/  LDCU UR6, c[0x0][0x3a8] ;  /* 0x00007500ff0677ac */ /* 0x000ea20008000800 */
[----:B------:R-:W-:Y:S01]  /*0040*/  BSSY.RECONVERGENT B0, `(.L_x_104) ;  /* 0x000009a000007945 */ /* 0x000fe20003800200 */
[----:B------:R-:W1:Y:S01]  /*0050*/  S2R R4, SR_TID.Y ;  /* 0x0000000000047919 */ /* 0x000e620000002200 */
[----:B------:R-:W3:Y:S04]  /*0060*/  LDCU.64 UR8, c[0x0][0x358] ;  /* 0x00006b00ff0877ac */ /* 0x000ee80008000a00 */
[----:B------:R-:W0:Y:S08]  /*0070*/  S2UR UR5, SR_CTAID.X ;  /* 0x00000000000579c3 */ /* 0x000e300000002500 */
[----:B------:R-:W0:Y:S08]  /*0080*/  LDC R2, c[0x0][0x360] ;  /* 0x0000d800ff027b82 */ /* 0x000e300000000800 */
[----:B------:R-:W1:Y:S08]  /*0090*/  S2UR UR4, SR_CTAID.Y ;  /* 0x00000000000479c3 */ /* 0x000e700000002600 */
[----:B------:R-:W4:Y:S01]  /*00a0*/  LDC R0, c[0x0][0x3a4] ;  /* 0x0000e900ff007b82 */ /* 0x000f220000000800 */
[----:B0-----:R-:W-:Y:S01]  /*00b0*/  IMAD R2, R2, UR5, R3 ;  /* 0x0000000502027c24 */ /* 0x001fe2000f8e0203 */
[----:B--2---:R-:W-:-:S04]  /*00c0*/  MOV R3, UR6 ;  /* 0x0000000600037c02 */ /* 0x004fc80008000f00 */
[----:B------:R-:W-:Y:S01]  /*00d0*/  ISETP.GE.AND P0, PT, R2, R3, PT ;  /* 0x000000030200720c */ /* 0x000fe20003f06270 */
[----:B-1----:R-:W-:-:S05]  /*00e0*/  IMAD R5, R5, UR4, R4 ;  /* 0x0000000405057c24 */ /* 0x002fca000f8e0204 */
[----:B----4-:R-:W-:-:S13]  /*00f0*/  ISETP.GE.OR P0, PT, R5, R0, P0 ;  /* 0x000000000500720c */ /* 0x010fda0000706670 */
[----:B---3--:R-:W-:Y:S05]  /*0100*/  @P0 BRA `(.L_x_105) ;  /* 0x0000000800340947 */ /* 0x008fea0003800000 */
[----:B------:R-:W0:Y:S01]  /*0110*/  LDC R4, c[0x0][0x3a0] ;  /* 0x0000e800ff047b82 */ /* 0x000e220000000800 */
[----:B------:R-:W-:Y:S01]  /*0120*/  HFMA2 R29, -RZ, RZ, 0, 0 ;  /* 0x00000000ff1d7431 */ /* 0x000fe200000001ff */
[----:B0-----:R-:W-:-:S13]  /*0130*/  ISETP.GE.AND P0, PT, R4, 0x1, PT ;  /* 0x000000010400780c */ /* 0x001fda0003f06270 */
[----:B------:R-:W-:Y:S05]  /*0140*/  @!P0 BRA `(.L_x_106) ;  /* 0x0000000400d08947 */ /* 0x000fea0003800000 */
[C---:B------:R-:W-:Y:S02]  /*0150*/  ISETP.GE.U32.AND P0, PT, R4.reuse, 0x8, PT ;  /* 0x000000080400780c */ /* 0x040fe40003f06070 */
[----:B------:R-:W-:Y:S02]  /*0160*/  LOP3.LUT R7, R4, 0x7, RZ, 0xc0, !PT ;  /* 0x0000000704077812 */ /* 0x000fe400078ec0ff */
[----:B------:R-:W-:Y:S02]  /*0170*/  MOV R29, RZ ;  /* 0x000000ff001d7202 */ /* 0x000fe40000000f00 */
[----:B------:R-:W-:Y:S02]  /*0180*/  ISETP.NE.AND P1, PT, R7, RZ, PT ;  /* 0x000000ff0700720c */ /* 0x000fe40003f25270 */
[----:B------:R-:W-:-:S05]  /*0190*/  MOV R8, RZ ;  /* 0x000000ff00087202 */ /* 0x000fca0000000f00 */
[----:B------:R-:W-:Y:S06]  /*01a0*/  @!P0 BRA `(.L_x_107) ;  /* 0x0000000000d08947 */ /* 0x000fec0003800000 */
[----:B------:R-:W-:Y:S02]  /*01b0*/  LOP3.LUT R8, R4, 0x7ffffff8, RZ, 0xc0, !PT ;  /* 0x7ffffff804087812 */ /* 0x000fe400078ec0ff */
[----:B------:R-:W-:Y:S02]  /*01c0*/  MOV R29, RZ ;  /* 0x000000ff001d7202 */ /* 0x000fe40000000f00 */
[----:B------:R-:W-:Y:S02]  /*01d0*/  MOV R9, R5 ;  /* 0x0000000500097202 */ /* 0x000fe40000000f00 */
[----:B------:R-:W-:Y:S02]  /*01e0*/  MOV R6, R2 ;  /* 0x0000000200067202 */ /* 0x000fe40000000f00 */
[----:B------:R-:W-:-:S07]  /*01f0*/  IADD3 R10, PT, PT, -R8, RZ, RZ ;  /* 0x000000ff080a7210 */ /* 0x000fce0007ffe1ff */
.L_x_108:
[----:B------:R-:W0:Y:S08]  /*0200*/  LDC.64 R14, c[0x0][0x388] ;  /* 0x0000e200ff0e7b82 */ /* 0x000e300000000a00 */
[----:B------:R-:W1:Y:S01]  /*0210*/  LDC.64 R26, c[0x0][0x380] ;  /* 0x0000e000ff1a7b82 */ /* 0x000e620000000a00 */
[----:B0-----:R-:W-:-:S05]  /*0220*/  IMAD.WIDE R14, R9, 0x4, R14 ;  /* 0x00000004090e7825 */ /* 0x001fca00078e020e */
[----:B------:R0:W2:Y:S01]  /*0230*/  LDG.E R22, desc[UR8][R14.64] ;  /* 0x000000080e167981 */ /* 0x0000a2000c1e1900 */
[----:B-1----:R-:W-:-:S05]  /*0240*/  IMAD.WIDE R26, R6, 0x4, R26 ;  /* 0x00000004061a7825 */ /* 0x002fca00078e021a */
[----:B------:R-:W2:Y:S01]  /*0250*/  LDG.E R11, desc[UR8][R26.64] ;  /* 0x000000081a0b7981 */ /* 0x000ea2000c1e1900 */
[----:B0-----:R-:W-:-:S04]  /*0260*/  IMAD.WIDE R14, R0, 0x4, R14 ;  /* 0x00000004000e7825 */ /* 0x001fc800078e020e */
[C---:B------:R-:W-:Y:S01]  /*0270*/  IMAD.WIDE R20, R3.reuse, 0x4, R26 ;  /* 0x0000000403147825 */ /* 0x040fe200078e021a */
[----:B------:R-:W3:Y:S03]  /*0280*/  LDG.E R28, desc[UR8][R14.64] ;  /* 0x000000080e1c7981 */ /* 0x000ee6000c1e1900 */
[----:B------:R-:W-:Y:S01]  /*0290*/  IMAD.WIDE R24, R0, 0x4, R14 ;  /* 0x0000000400187825 */ /* 0x000fe200078e020e */
[----:B------:R-:W3:Y:S03]  /*02a0*/  LDG.E R27, desc[UR8][R20.64] ;  /* 0x00000008141b7981 */ /* 0x000ee6000c1e1900 */
[----:B------:R-:W-:-:S04]  /*02b0*/  IMAD.WIDE R12, R3, 0x4, R20 ;  /* 0x00000004030c7825 */ /* 0x000fc800078e0214 */
[C---:B------:R-:W-:Y:S01]  /*02c0*/  IMAD.WIDE R16, R0.reuse, 0x4, R24 ;  /* 0x0000000400107825 */ /* 0x040fe200078e0218 */
[----:B------:R-:W4:Y:S04]  /*02d0*/  LDG.E R26, desc[UR8][R12.64] ;  /* 0x000000080c1a7981 */ /* 0x000f28000c1e1900 */
[----:B------:R0:W5:Y:S01]  /*02e0*/  LDG.E R23, desc[UR8][R16.64] ;  /* 0x0000000810177981 */ /* 0x000162000c1e1900 */
[----:B------:R-:W-:-:S03]  /*02f0*/  IMAD.WIDE R18, R0, 0x4, R16 ;  /* 0x0000000400127825 */ /* 0x000fc600078e0210 */
[----:B------:R-:W4:Y:S01]  /*0300*/  LDG.E R25, desc[UR8][R24.64] ;  /* 0x0000000818197981 */ /* 0x000f22000c1e1900 */
[----:B0-----:R-:W-:-:S03]  /*0310*/  IMAD.WIDE R16, R3, 0x4, R12 ;  /* 0x0000000403107825 */ /* 0x001fc600078e020c */
[----:B------:R0:W5:Y:S01]  /*0320*/  LDG.E R21, desc[UR8][R18.64] ;  /* 0x0000000812157981 */ /* 0x000162000c1e1900 */
[----:B------:R-:W-:-:S03]  /*0330*/  IMAD.WIDE R14, R0, 0x4, R18 ;  /* 0x00000004000e7825 */ /* 0x000fc600078e0212 */
[----:B------:R1:W5:Y:S04]  /*0340*/  LDG.E R24, desc[UR8][R16.64] ;  /* 0x0000000810187981 */ /* 0x000368000c1e1900 */
[----:B------:R1:W5:Y:S01]  /*0350*/  LDG.E R13, desc[UR8][R14.64] ;  /* 0x000000080e0d7981 */ /* 0x000362000c1e1900 */
[----:B0-----:R-:W-:-:S04]  /*0360*/  IMAD.WIDE R18, R3, 0x4, R16 ;  /* 0x0000000403127825 */ /* 0x001fc800078e0210 */
[----:B-1----:R-:W-:-:S04]  /*0370*/  IMAD.WIDE R16, R3, 0x4, R18 ;  /* 0x0000000403107825 */ /* 0x002fc800078e0212 */
[C---:B------:R-:W-:Y:S01]  /*0380*/  IMAD.WIDE R14, R0.reuse, 0x4, R14 ;  /* 0x00000004000e7825 */ /* 0x040fe200078e020e */
[----:B------:R-:W5:Y:S04]  /*0390*/  LDG.E R20, desc[UR8][R16.64] ;  /* 0x0000000810147981 */ /* 0x000f68000c1e1900 */
[----:B------:R0:W5:Y:S02]  /*03a0*/  LDG.E R12, desc[UR8][R14.64] ;  /* 0x000000080e0c7981 */ /* 0x000164000c1e1900 */
[----:B0-----:R-:W-:-:S04]  /*03b0*/  IMAD.WIDE R14, R0, 0x4, R14 ;  /* 0x00000004000e7825 */ /* 0x001fc800078e020e */
[----:B--2---:R-:W-:Y:S02]  /*03c0*/  FFMA R11, R22, R11, R29 ;  /* 0x0000000b160b7223 */ /* 0x004fe4000000001d */
[----:B------:R0:W2:Y:S04]  /*03d0*/  LDG.E R22, desc[UR8][R18.64] ;  /* 0x0000000812167981 */ /* 0x0000a8000c1e1900 */
[----:B------:R-:W2:Y:S01]  /*03e0*/  LDG.E R29, desc[UR8][R14.64] ;  /* 0x000000080e1d7981 */ /* 0x000ea2000c1e1900 */
[----:B0-----:R-:W-:-:S05]  /*03f0*/  IMAD.WIDE R18, R3, 0x4, R16 ;  /* 0x0000000403127825 */ /* 0x001fca00078e0210 */
[----:B------:R0:W2:Y:S02]  /*0400*/  LDG.E R17, desc[UR8][R18.64] ;  /* 0x0000000812117981 */ /* 0x0000a4000c1e1900 */
[----:B0-----:R-:W-:-:S06]  /*0410*/  IMAD.WIDE R18, R3, 0x4, R18 ;  /* 0x0000000403127825 */ /* 0x001fcc00078e0212 */
[----:B------:R-:W2:Y:S01]  /*0420*/  LDG.E R18, desc[UR8][R18.64] ;  /* 0x0000000812127981 */ /* 0x000ea2000c1e1900 */
[----:B---3--:R-:W-:Y:S01]  /*0430*/  FFMA R28, R28, R27, R11 ;  /* 0x0000001b1c1c7223 */ /* 0x008fe2000000000b */
[----:B------:R-:W-:-:S03]  /*0440*/  IADD3 R10, PT, PT, R10, 0x8, RZ ;  /* 0x000000080a0a7810 */ /* 0x000fc60007ffe0ff */
[----:B----4-:R-:W-:Y:S01]  /*0450*/  FFMA R26, R25, R26, R28 ;  /* 0x0000001a191a7223 */ /* 0x010fe2000000001c */
[----:B------:R-:W-:-:S03]  /*0460*/  ISETP.NE.AND P0, PT, R10, RZ, PT ;  /* 0x000000ff0a00720c */ /* 0x000fc60003f05270 */
[----:B-----5:R-:W-:Y:S01]  /*0470*/  FFMA R24, R23, R24, R26 ;  /* 0x0000001817187223 */ /* 0x020fe2000000001a */
[----:B------:R-:W-:Y:S02]  /*0480*/  LEA R9, R0, R9, 0x3 ;  /* 0x0000000900097211 */ /* 0x000fe400078e18ff */
[----:B------:R-:W-:Y:S01]  /*0490*/  LEA R6, R3, R6, 0x3 ;  /* 0x0000000603067211 */ /* 0x000fe200078e18ff */
[----:B--2---:R-:W-:-:S04]  /*04a0*/  FFMA R22, R21, R22, R24 ;  /* 0x0000001615167223 */ /* 0x004fc80000000018 */
[----:B------:R-:W-:-:S04]  /*04b0*/  FFMA R13, R13, R20, R22 ;  /* 0x000000140d0d7223 */ /* 0x000fc80000000016 */
[----:B------:R-:W-:-:S04]  /*04c0*/  FFMA R12, R12, R17, R13 ;  /* 0x000000110c0c7223 */ /* 0x000fc8000000000d */
[----:B------:R-:W-:Y:S01]  /*04d0*/  FFMA R29, R29, R18, R12 ;  /* 0x000000121d1d7223 */ /* 0x000fe2000000000c */
[----:B------:R-:W-:Y:S06]  /*04e0*/  @P0 BRA `(.L_x_108) ;  /* 0xfffffffc00440947 */ /* 0x000fec000383ffff */
.L_x_107:
[----:B------:R-:W-:Y:S05]  /*04f0*/  @!P1 BRA `(.L_x_106) ;  /* 0x0000000000e49947 */ /* 0x000fea0003800000 */
[----:B------:R-:W-:Y:S02]  /*0500*/  ISETP.GE.U32.AND P0, PT, R7, 0x4, PT ;  /* 0x000000040700780c */ /* 0x000fe40003f06070 */
[----:B------:R-:W-:-:S04]  /*0510*/  LOP3.LUT R9, R4, 0x3, RZ, 0xc0, !PT ;  /* 0x0000000304097812 */ /* 0x000fc800078ec0ff */
[----:B------:R-:W-:-:S07]  /*0520*/  ISETP.NE.AND P1, PT, R9, RZ, PT ;  /* 0x000000ff0900720c */ /* 0x000fce0003f25270 */
[----:B------:R-:W-:Y:S06]  /*0530*/  @!P0 BRA `(.L_x_109) ;  /* 0x0000000000648947 */ /* 0x000fec0003800000 */
[----:B------:R-:W0:Y:S01]  /*0540*/  LDC.64 R20, c[0x0][0x388] ;  /* 0x0000e200ff147b82 */ /* 0x000e220000000a00 */
[C---:B------:R-:W-:Y:S02]  /*0550*/  IMAD R7, R8.reuse, R0, R5 ;  /* 0x0000000008077224 */ /* 0x040fe400078e0205 */
[----:B------:R-:W-:-:S05]  /*0560*/  IMAD R11, R8, R3, R2 ;  /* 0x00000003080b7224 */ /* 0x000fca00078e0202 */
[----:B------:R-:W1:Y:S01]  /*0570*/  LDC.64 R22, c[0x0][0x380] ;  /* 0x0000e000ff167b82 */ /* 0x000e620000000a00 */
[----:B0-----:R-:W-:-:S04]  /*0580*/  IMAD.WIDE R20, R7, 0x4, R20 ;  /* 0x0000000407147825 */ /* 0x001fc800078e0214 */
[----:B-1----:R-:W-:-:S04]  /*0590*/  IMAD.WIDE R22, R11, 0x4, R22 ;  /* 0x000000040b167825 */ /* 0x002fc800078e0216 */
[C---:B------:R-:W-:Y:S02]  /*05a0*/  IMAD.WIDE R10, R0.reuse, 0x4, R20 ;  /* 0x00000004000a7825 */ /* 0x040fe400078e0214 */
[----:B------:R-:W2:Y:S02]  /*05b0*/  LDG.E R20, desc[UR8][R20.64] ;  /* 0x0000000814147981 */ /* 0x000ea4000c1e1900 */
[C---:B------:R-:W-:Y:S02]  /*05c0*/  IMAD.WIDE R12, R3.reuse, 0x4, R22 ;  /* 0x00000004030c7825 */ /* 0x040fe400078e0216 */
[----:B------:R-:W2:Y:S02]  /*05d0*/  LDG.E R22, desc[UR8][R22.64] ;  /* 0x0000000816167981 */ /* 0x000ea4000c1e1900 */
[----:B------:R-:W-:Y:S02]  /*05e0*/  IMAD.WIDE R14, R0, 0x4, R10 ;  /* 0x00000004000e7825 */ /* 0x000fe400078e020a */
[----:B------:R-:W3:Y:S02]  /*05f0*/  LDG.E R11, desc[UR8][R10.64] ;  /* 0x000000080a0b7981 */ /* 0x000ee4000c1e1900 */
[----:B------:R-:W-:-:S02]  /*0600*/  IMAD.WIDE R6, R3, 0x4, R12 ;  /* 0x0000000403067825 */ /* 0x000fc400078e020c */
[----:B------:R-:W3:Y:S02]  /*0610*/  LDG.E R12, desc[UR8][R12.64] ;  /* 0x000000080c0c7981 */ /* 0x000ee4000c1e1900 */
[----:B------:R-:W-:Y:S02]  /*0620*/  IMAD.WIDE R16, R0, 0x4, R14 ;  /* 0x0000000400107825 */ /* 0x000fe400078e020e */
[----:B------:R-:W4:Y:S02]  /*0630*/  LDG.E R25, desc[UR8][R14.64] ;  /* 0x000000080e197981 */ /* 0x000f24000c1e1900 */
[----:B------:R-:W-:Y:S02]  /*0640*/  IMAD.WIDE R18, R3, 0x4, R6 ;  /* 0x0000000403127825 */ /* 0x000fe400078e0206 */
[----:B------:R-:W4:Y:S04]  /*0650*/  LDG.E R6, desc[UR8][R6.64] ;  /* 0x0000000806067981 */ /* 0x000f28000c1e1900 */
[----:B------:R-:W5:Y:S04]  /*0660*/  LDG.E R17, desc[UR8][R16.64] ;  /* 0x0000000810117981 */ /* 0x000f68000c1e1900 */
[----:B------:R-:W5:Y:S01]  /*0670*/  LDG.E R18, desc[UR8][R18.64] ;  /* 0x0000000812127981 */ /* 0x000f62000c1e1900 */
[----:B------:R-:W-:Y:S01]  /*0680*/  IADD3 R8, PT, PT, R8, 0x4, RZ ;  /* 0x0000000408087810 */ /* 0x000fe20007ffe0ff */
[----:B--2---:R-:W-:-:S04]  /*0690*/  FFMA R20, R20, R22, R29 ;  /* 0x0000001614147223 */ /* 0x004fc8000000001d */
[----:B---3--:R-:W-:-:S04]  /*06a0*/  FFMA R20, R11, R12, R20 ;  /* 0x0000000c0b147223 */ /* 0x008fc80000000014 */
[----:B----4-:R-:W-:-:S04]  /*06b0*/  FFMA R20, R25, R6, R20 ;  /* 0x0000000619147223 */ /* 0x010fc80000000014 */
[----:B-----5:R-:W-:-:S07]  /*06c0*/  FFMA R29, R17, R18, R20 ;  /* 0x00000012111d7223 */ /* 0x020fce0000000014 */
.L_x_109:
[----:B------:R-:W-:Y:S05]  /*06d0*/  @!P1 BRA `(.L_x_106) ;  /* 0x00000000006c9947 */ /* 0x000fea0003800000 */
[----:B------:R-:W0:Y:S01]  /*06e0*/  LDC.64 R14, c[0x0][0x388] ;  /* 0x0000e200ff0e7b82 */ /* 0x000e220000000a00 */
[----:B------:R-:W-:Y:S02]  /*06f0*/  ISETP.NE.AND P0, PT, R9, 0x1, PT ;  /* 0x000000010900780c */ /* 0x000fe40003f05270 */
[----:B------:R-:W-:-:S04]  /*0700*/  LOP3.LUT R9, R4, 0x1, RZ, 0xc0, !PT ;  /* 0x0000000104097812 */ /* 0x000fc800078ec0ff */
[----:B------:R-:W-:Y:S01]  /*0710*/  ISETP.NE.U32.AND P1, PT, R9, 0x1, PT ;  /* 0x000000010900780c */ /* 0x000fe20003f25070 */
[----:B------:R-:W1:Y:S06]  /*0720*/  LDC.64 R12, c[0x0][0x380] ;  /* 0x0000e000ff0c7b82 */ /* 0x000e6c0000000a00 */
[C---:B------:R-:W-:Y:S02]  /*0730*/  @P0 IMAD R19, R8.reuse, R0, R5 ;  /* 0x0000000008130224 */ /* 0x040fe400078e0205 */
[----:B------:R-:W2:Y:S01]  /*0740*/  LDC.64 R6, c[0x0][0x388] ;  /* 0x0000e200ff067b82 */ /* 0x000ea20000000a00 */
[C---:B------:R-:W-:Y:S01]  /*0750*/  @P0 IMAD R9, R8.reuse, R3, R2 ;  /* 0x0000000308090224 */ /* 0x040fe200078e0202 */
[----:B------:R-:W-:-:S06]  /*0760*/  @P0 IADD3 R8, PT, PT, R8, 0x2, RZ ;  /* 0x0000000208080810 */ /* 0x000fcc0007ffe0ff */
[----:B------:R-:W3:Y:S01]  /*0770*/  LDC.64 R10, c[0x0][0x380] ;  /* 0x0000e000ff0a7b82 */ /* 0x000ee20000000a00 */
[----:B0-----:R-:W-:-:S04]  /*0780*/  @P0 IMAD.WIDE R18, R19, 0x4, R14 ;  /* 0x0000000413120825 */ /* 0x001fc800078e020e */
[----:B-1----:R-:W-:Y:S01]  /*0790*/  @P0 IMAD.WIDE R12, R9, 0x4, R12 ;  /* 0x00000004090c0825 */ /* 0x002fe200078e020c */
[----:B------:R-:W4:Y:S03]  /*07a0*/  @P0 LDG.E R16, desc[UR8][R18.64] ;  /* 0x0000000812100981 */ /* 0x000f26000c1e1900 */
[C---:B------:R-:W-:Y:S02]  /*07b0*/  @!P1 IMAD R17, R8.reuse, R0, R5 ;  /* 0x0000000008119224 */ /* 0x040fe400078e0205 */
[----:B------:R-:W-:Y:S02]  /*07c0*/  @!P1 IMAD R21, R8, R3, R2 ;  /* 0x0000000308159224 */ /* 0x000fe400078e0202 */
[----:B------:R-:W-:-:S04]  /*07d0*/  @P0 IMAD.WIDE R14, R0, 0x4, R18 ;  /* 0x00000004000e0825 */ /* 0x000fc800078e0212 */
[----:B------:R-:W-:Y:S02]  /*07e0*/  @P0 IMAD.WIDE R8, R3, 0x4, R12 ;  /* 0x0000000403080825 */ /* 0x000fe400078e020c */
[----:B------:R-:W4:Y:S02]  /*07f0*/  @P0 LDG.E R12, desc[UR8][R12.64] ;  /* 0x000000080c0c0981 */ /* 0x000f24000c1e1900 */
[----:B--2---:R-:W-:Y:S02]  /*0800*/  @!P1 IMAD.WIDE R6, R17, 0x4, R6 ;  /* 0x0000000411069825 */ /* 0x004fe400078e0206 */
[----:B------:R-:W2:Y:S02]  /*0810*/  @P0 LDG.E R15, desc[UR8][R14.64] ;  /* 0x000000080e0f0981 */ /* 0x000ea4000c1e1900 */
[----:B---3--:R-:W-:Y:S02]  /*0820*/  @!P1 IMAD.WIDE R10, R21, 0x4, R10 ;  /* 0x00000004150a9825 */ /* 0x008fe400078e020a */
[----:B------:R-:W2:Y:S04]  /*0830*/  @P0 LDG.E R8, desc[UR8][R8.64] ;  /* 0x0000000808080981 */ /* 0x000ea8000c1e1900 */
[----:B------:R-:W3:Y:S04]  /*0840*/  @!P1 LDG.E R6, desc[UR8][R6.64] ;  /* 0x0000000806069981 */ /* 0x000ee8000c1e1900 */
[----:B------:R-:W3:Y:S01]  /*0850*/  @!P1 LDG.E R10, desc[UR8][R10.64] ;  /* 0x000000080a0a9981 */ /* 0x000ee2000c1e1900 */
[----:B----4-:R-:W-:-:S04]  /*0860*/  @P0 FFMA R16, R16, R12, R29 ;  /* 0x0000000c10100223 */ /* 0x010fc8000000001d */
[----:B--2---:R-:W-:-:S04]  /*0870*/  @P0 FFMA R29, R15, R8, R16 ;  /* 0x000000080f1d0223 */ /* 0x004fc80000000010 */
[----:B---3--:R-:W-:-:S07]  /*0880*/  @!P1 FFMA R29, R6, R10, R29 ;  /* 0x0000000a061d9223 */ /* 0x008fce000000001d */
.L_x_106:
[----:B------:R-:W-:Y:S01]  /*0890*/  I2FP.F32.S32 R4, R4 ;  /* 0x0000000400047245 */ /* 0x000fe20000201400 */
[----:B------:R-:W-:Y:S03]  /*08a0*/  BSSY.RECONVERGENT B1, `(.L_x_110) ;  /* 0x000000d000017945 */ /* 0x000fe60003800200 */
[----:B------:R-:W0:Y:S08]  /*08b0*/  MUFU.RCP R3, R4 ;  /* 0x0000000400037308 */ /* 0x000e300000001000 */
[----:B------:R-:W1:Y:S01]  /*08c0*/  FCHK P0, R29, R4 ;  /* 0x000000041d007302 */ /* 0x000e620000000000 */
[----:B0-----:R-:W-:-:S04]  /*08d0*/  FFMA R0, -R4, R3, 1 ;  /* 0x3f80000004007423 */ /* 0x001fc80000000103 */
[----:B------:R-:W-:-:S04]  /*08e0*/  FFMA R0, R3, R0, R3 ;  /* 0x0000000003007223 */ /* 0x000fc80000000003 */
[----:B------:R-:W-:-:S04]  /*08f0*/  FFMA R3, R0, R29, RZ ;  /* 0x0000001d00037223 */ /* 0x000fc800000000ff */
[----:B------:R-:W-:-:S04]  /*0900*/  FFMA R6, -R4, R3, R29 ;  /* 0x0000000304067223 */ /* 0x000fc8000000011d */
[----:B------:R-:W-:Y:S01]  /*0910*/  FFMA R9, R0, R6, R3 ;  /* 0x0000000600097223 */ /* 0x000fe20000000003 */
[----:B-1----:R-:W-:Y:S06]  /*0920*/  @!P0 BRA `(.L_x_111) ;  /* 0x0000000000108947 */ /* 0x002fec0003800000 */
[----:B------:R-:W-:Y:S02]  /*0930*/  MOV R0, R4 ;  /* 0x0000000400007202 */ /* 0x000fe40000000f00 */
[----:B------:R-:W-:-:S07]  /*0940*/  MOV R4, 0x960 ;  /* 0x0000096000047802 */ /* 0x000fce0000000f00 */
[----:B------:R-:W-:Y:S05]  /*0950*/  CALL.REL.NOINC `($__internal_1_$__cuda_sm3x_div_rn_noftz_f32_slowpath) ;  /* 0x0000000800d87944 */ /* 0x000fea0003c00000 */
[----:B------:R-:W-:-:S07]  /*0960*/  MOV R9, R0 ;  /* 0x0000000000097202 */ /* 0x000fce0000000f00 */
.L_x_111:
[----:B------:R-:W-:Y:S05]  /*0970*/  BSYNC.RECONVERGENT B1 ;  /* 0x0000000000017941 */ /* 0x000fea0003800200 */
.L_x_110:
[----:B------:R-:W0:Y:S01]  /*0980*/  LDCU UR4, c[0x0][0x3a8] ;  /* 0x00007500ff0477ac */ /* 0x000e220008000800 */
[----:B------:R-:W1:Y:S01]  /*0990*/  LDC.64 R6, c[0x0][0x390] ;  /* 0x0000e400ff067b82 */ /* 0x000e620000000a00 */
[----:B0-----:R-:W-:-:S05]  /*09a0*/  MOV R3, UR4 ;  /* 0x0000000400037c02 */ /* 0x001fca0008000f00 */
[----:B------:R-:W-:-:S04]  /*09b0*/  IMAD R11, R5, R3, R2 ;  /* 0x00000003050b7224 */ /* 0x000fc800078e0202 */
[----:B-1----:R-:W-:-:S05]  /*09c0*/  IMAD.WIDE R6, R11, 0x4, R6 ;  /* 0x000000040b067825 */ /* 0x002fca00078e0206 */
[----:B------:R0:W-:Y:S02]  /*09d0*/  STG.E desc[UR8][R6.64], R9 ;  /* 0x0000000906007986 */ /* 0x0001e4000c101908 */
.L_x_105:
[----:B------:R-:W-:Y:S05]  /*09e0*/  BSYNC.RECONVERGENT B0 ;  /* 0x0000000000007941 */ /* 0x000fea0003800200 */
.L_x_104:
[----:B------:R-:W-:Y:S01]  /*09f0*/  ISETP.GE.AND P0, PT, R2, R3, PT ;  /* 0x000000030200720c */ /* 0x000fe20003f06270 */
[----:B------:R-:W-:Y:S03]  /*0a00*/  BSSY.RECONVERGENT B0, `(.L_x_112) ;  /* 0x0000097000007945 */ /* 0x000fe60003800200 */
[----:B------:R-:W-:-:S13]  /*0a10*/  ISETP.NE.OR P0, PT, R5, RZ, P0 ;  /* 0x000000ff0500720c */ /* 0x000fda0000705670 */
[----:B------:R-:W-:Y:S05]  /*0a20*/  @P0 BRA `(.L_x_113) ;  /* 0x0000000800500947 */ /* 0x000fea0003800000 */
[----:B------:R-:W1:Y:S01]  /*0a30*/  LDCU UR7, c[0x0][0x3a0] ;  /* 0x00007400ff0777ac */ /* 0x000e620008000800 */
[----:B------:R-:W-:Y:S01]  /*0a40*/  HFMA2 R29, -RZ, RZ, 0, 0 ;  /* 0x00000000ff1d7431 */ /* 0x000fe200000001ff */
[----:B-1----:R-:W-:-:S09]  /*0a50*/  UISETP.GE.AND UP0, UPT, UR7, 0x1, UPT ;  /* 0x000000010700788c */ /* 0x002fd2000bf06270 */
[----:B------:R-:W-:Y:S05]  /*0a60*/  BRA.U !UP0, `(.L_x_114) ;  /* 0x0000000508f87547 */ /* 0x000fea000b800000 */
[----:B------:R-:W-:Y:S01]  /*0a70*/  UISETP.GE.U32.AND UP1, UPT, UR7, 0x10, UPT ;  /* 0x000000100700788c */ /* 0x000fe2000bf26070 */
[----:B------:R-:W-:Y:S01]  /*0a80*/  MOV R29, RZ ;  /* 0x000000ff001d7202 */ /* 0x000fe20000000f00 */
[----:B------:R-:W-:Y:S01]  /*0a90*/  ULOP3.LUT UR5, UR7, 0xf, URZ, 0xc0, !UPT ;  /* 0x0000000f07057892 */ /* 0x000fe2000f8ec0ff */
[----:B------:R-:W-:-:S03]  /*0aa0*/  UMOV UR4, URZ ;  /* 0x000000ff00047c82 */ /* 0x000fc60008000000 */
[----:B------:R-:W-:-:S03]  /*0ab0*/  UISETP.NE.AND UP0, UPT, UR5, URZ, UPT ;  /* 0x000000ff0500728c */ /* 0x000fc6000bf05270 */
[----:B------:R-:W-:Y:S08]  /*0ac0*/  BRA.U !UP1, `(.L_x_115) ;  /* 0x0000000109e47547 */ /* 0x000ff0000b800000 */
[----:B------:R-:W-:Y:S01]  /*0ad0*/  ULOP3.LUT UR4, UR7, 0x7ffffff0, URZ, 0xc0, !UPT ;  /* 0x7ffffff007047892 */ /* 0x000fe2000f8ec0ff */
[----:B------:R-:W-:Y:S02]  /*0ae0*/  MOV R29, RZ ;  /* 0x000000ff001d7202 */ /* 0x000fe40000000f00 */
[----:B------:R-:W-:Y:S01]  /*0af0*/  MOV R0, R2 ;  /* 0x0000000200007202 */ /* 0x000fe20000000f00 */
[----:B------:R-:W-:-:S12]  /*0b00*/  UIADD3 UR6, UPT, UPT, -UR4, URZ, URZ ;  /* 0x000000ff04067290 */ /* 0x000fd8000fffe1ff */
.L_x_116:
[----:B------:R-:W1:Y:S02]  /*0b10*/  LDC.64 R12, c[0x0][0x380] ;  /* 0x0000e000ff0c7b82 */ /* 0x000e640000000a00 */
[----:B-1----:R-:W-:-:S05]  /*0b20*/  IMAD.WIDE R12, R0, 0x4, R12 ;  /* 0x00000004000c7825 */ /* 0x002fca00078e020c */
[----:B------:R-:W2:Y:S01]  /*0b30*/  LDG.E R4, desc[UR8][R12.64] ;  /* 0x000000080c047981 */ /* 0x000ea2000c1e1900 */
[----:B------:R-:W-:-:S05]  /*0b40*/  IMAD.WIDE R18, R3, 0x4, R12 ;  /* 0x0000000403127825 */ /* 0x000fca00078e020c */
[----:B------:R-:W3:Y:S01]  /*0b50*/  LDG.E R22, desc[UR8][R18.64] ;  /* 0x0000000812167981 */ /* 0x000ee2000c1e1900 */
[----:B0-----:R-:W-:-:S05]  /*0b60*/  IMAD.WIDE R6, R3, 0x4, R18 ;  /* 0x0000000403067825 */ /* 0x001fca00078e0212 */
[----:B------:R0:W4:Y:S01]  /*0b70*/  LDG.E R23, desc[UR8][R6.64] ;  /* 0x0000000806177981 */ /* 0x000122000c1e1900 */
[----:B------:R-:W-:-:S05]  /*0b80*/  IMAD.WIDE R20, R3, 0x4, R6 ;  /* 0x0000000403147825 */ /* 0x000fca00078e0206 */
[----:B------:R1:W5:Y:S01]  /*0b90*/  LDG.E R24, desc[UR8][R20.64] ;  /* 0x0000000814187981 */ /* 0x000362000c1e1900 */
[----:B------:R-:W-:-:S05]  /*0ba0*/  IMAD.WIDE R26, R3, 0x4, R20 ;  /* 0x00000004031a7825 */ /* 0x000fca00078e0214 */
[----:B------:R1:W5:Y:S01]  /*0bb0*/  LDG.E R25, desc[UR8][R26.64] ;  /* 0x000000081a197981 */ /* 0x000362000c1e1900 */
[----:B------:R-:W-:-:S04]  /*0bc0*/  IMAD.WIDE R14, R3, 0x4, R26 ;  /* 0x00000004030e7825 */ /* 0x000fc800078e021a */
[C---:B------:R-:W-:Y:S02]  /*0bd0*/  IMAD.WIDE R16, R3.reuse, 0x4, R14 ;  /* 0x0000000403107825 */ /* 0x040fe400078e020e */
[----:B------:R-:W5:Y:S02]  /*0be0*/  LDG.E R14, desc[UR8][R14.64] ;  /* 0x000000080e0e7981 */ /* 0x000f64000c1e1900 */
[C---:B------:R-:W-:Y:S02]  /*0bf0*/  IMAD.WIDE R10, R3.reuse, 0x4, R16 ;  /* 0x00000004030a7825 */ /* 0x040fe400078e0210 */
[----:B------:R-:W5:Y:S02]  /*0c00*/  LDG.E R16, desc[UR8][R16.64] ;  /* 0x0000000810107981 */ /* 0x000f64000c1e1900 */
[C---:B0-----:R-:W-:Y:S02]  /*0c10*/  IMAD.WIDE R6, R3.reuse, 0x4, R10 ;  /* 0x0000000403067825 */ /* 0x041fe400078e020a */
[----:B------:R-:W5:Y:S04]  /*0c20*/  LDG.E R28, desc[UR8][R10.64] ;  /* 0x000000080a1c7981 */ /* 0x000f68000c1e1900 */
[----:B------:R0:W5:Y:S01]  /*0c30*/  LDG.E R15, desc[UR8][R6.64] ;  /* 0x00000008060f7981 */ /* 0x000162000c1e1900 */
[----:B------:R-:W-:-:S04]  /*0c40*/  IMAD.WIDE R8, R3, 0x4, R6 ;  /* 0x0000000403087825 */ /* 0x000fc800078e0206 */
[C---:B------:R-:W-:Y:S02]  /*0c50*/  IMAD.WIDE R12, R3.reuse, 0x4, R8 ;  /* 0x00000004030c7825 */ /* 0x040fe400078e0208 */
[----:B------:R-:W5:Y:S02]  /*0c60*/  LDG.E R8, desc[UR8][R8.64] ;  /* 0x0000000808087981 */ /* 0x000f64000c1e1900 */
[C---:B------:R-:W-:Y:S02]  /*0c70*/  IMAD.WIDE R18, R3.reuse, 0x4, R12 ;  /* 0x0000000403127825 */ /* 0x040fe400078e020c */
[----:B------:R-:W5:Y:S02]  /*0c80*/  LDG.E R12, desc[UR8][R12.64] ;  /* 0x000000080c0c7981 */ /* 0x000f64000c1e1900 */
[C---:B-1----:R-:W-:Y:S02]  /*0c90*/  IMAD.WIDE R20, R3.reuse, 0x4, R18 ;  /* 0x0000000403147825 */ /* 0x042fe400078e0212 */
[----:B------:R-:W5:Y:S02]  /*0ca0*/  LDG.E R18, desc[UR8][R18.64] ;  /* 0x0000000812127981 */ /* 0x000f64000c1e1900 */
[----:B------:R-:W-:-:S02]  /*0cb0*/  IMAD.WIDE R26, R3, 0x4, R20 ;  /* 0x00000004031a7825 */ /* 0x000fc400078e0214 */
[----:B------:R-:W5:Y:S02]  /*0cc0*/  LDG.E R20, desc[UR8][R20.64] ;  /* 0x0000000814147981 */ /* 0x000f64000c1e1900 */
[C---:B0-----:R-:W-:Y:S02]  /*0cd0*/  IMAD.WIDE R6, R3.reuse, 0x4, R26 ;  /* 0x0000000403067825 */ /* 0x041fe400078e021a */
[----:B------:R-:W5:Y:S02]  /*0ce0*/  LDG.E R26, desc[UR8][R26.64] ;  /* 0x000000081a1a7981 */ /* 0x000f64000c1e1900 */
[----:B------:R-:W-:Y:S02]  /*0cf0*/  IMAD.WIDE R10, R3, 0x4, R6 ;  /* 0x00000004030a7825 */ /* 0x000fe400078e0206 */
[----:B------:R-:W5:Y:S04]  /*0d00*/  LDG.E R17, desc[UR8][R6.64] ;  /* 0x0000000806117981 */ /* 0x000f68000c1e1900 */
[----:B------:R-:W5:Y:S01]  /*0d10*/  LDG.E R10, desc[UR8][R10.64] ;  /* 0x000000080a0a7981 */ /* 0x000f62000c1e1900 */
[----:B------:R-:W-:-:S04]  /*0d20*/  UIADD3 UR6, UPT, UPT, UR6, 0x10, URZ ;  /* 0x0000001006067890 */ /* 0x000fc8000fffe0ff */
[----:B------:R-:W-:Y:S01]  /*0d30*/  UISETP.NE.AND UP1, UPT, UR6, URZ, UPT ;  /* 0x000000ff0600728c */ /* 0x000fe2000bf25270 */
[----:B------:R-:W-:Y:S01]  /*0d40*/  LEA R0, R3, R0, 0x4 ;  /* 0x0000000003007211 */ /* 0x000fe200078e20ff */
[----:B--2---:R-:W-:-:S04]  /*0d50*/  FADD R29, R4, R29 ;  /* 0x0000001d041d7221 */ /* 0x004fc80000000000 */
[----:B---3--:R-:W-:-:S04]  /*0d60*/  FADD R22, R29, R22 ;  /* 0x000000161d167221 */ /* 0x008fc80000000000 */
[----:B----4-:R-:W-:-:S04]  /*0d70*/  FADD R23, R22, R23 ;  /* 0x0000001716177221 */ /* 0x010fc80000000000 */
[----:B-----5:R-:W-:-:S04]  /*0d80*/  FADD R24, R23, R24 ;  /* 0x0000001817187221 */ /* 0x020fc80000000000 */
[----:B------:R-:W-:-:S04]  /*0d90*/  FADD R25, R24, R25 ;  /* 0x0000001918197221 */ /* 0x000fc80000000000 */
        /* <DEDUP_REMOVED lines=10> */
[----:B------:R-:W-:Y:S01]  /*0e40*/  FADD R29, R17, R10 ;  /* 0x0000000a111d7221 */ /* 0x000fe20000000000 */
[----:B------:R-:W-:Y:S06]  /*0e50*/  BRA.U UP1, `(.L_x_116) ;  /* 0xfffffffd012c7547 */ /* 0x000fec000b83ffff */
.L_x_115:
[----:B------:R-:W-:Y:S05]  /*0e60*/  BRA.U !UP0, `(.L_x_114) ;  /* 0x0000000108f87547 */ /* 0x000fea000b800000 */
[----:B------:R-:W-:Y:S02]  /*0e70*/  UISETP.GE.U32.AND UP0, UPT, UR5, 0x8, UPT ;  /* 0x000000080500788c */ /* 0x000fe4000bf06070 */
[----:B------:R-:W-:-:S04]  /*0e80*/  ULOP3.LUT UR6, UR7, 0x7, URZ, 0xc0, !UPT ;  /* 0x0000000707067892 */ /* 0x000fc8000f8ec0ff */
[----:B------:R-:W-:-:S03]  /*0e90*/  UISETP.NE.AND UP1, UPT, UR6, URZ, UPT ;  /* 0x000000ff0600728c */ /* 0x000fc6000bf25270 */
[----:B------:R-:W-:Y:S08]  /*0ea0*/  BRA.U !UP0, `(.L_x_117) ;  /* 0x00000001086c7547 */ /* 0x000ff0000b800000 */
[----:B0-----:R-:W0:Y:S01]  /*0eb0*/  LDC.64 R6, c[0x0][0x380] ;  /* 0x0000e000ff067b82 */ /* 0x001e220000000a00 */
[----:B------:R-:W-:-:S04]  /*0ec0*/  IMAD R9, R3, UR4, R2 ;  /* 0x0000000403097c24 */ /* 0x000fc8000f8e0202 */
[----:B0-----:R-:W-:-:S04]  /*0ed0*/  IMAD.WIDE R6, R9, 0x4, R6 ;  /* 0x0000000409067825 */ /* 0x001fc800078e0206 */
[C---:B------:R-:W-:Y:S02]  /*0ee0*/  IMAD.WIDE R8, R3.reuse, 0x4, R6 ;  /* 0x0000000403087825 */ /* 0x040fe400078e0206 */
[----:B------:R-:W2:Y:S02]  /*0ef0*/  LDG.E R6, desc[UR8][R6.64] ;  /* 0x0000000806067981 */ /* 0x000ea4000c1e1900 */
[C---:B------:R-:W-:Y:S02]  /*0f00*/  IMAD.WIDE R10, R3.reuse, 0x4, R8 ;  /* 0x00000004030a7825 */ /* 0x040fe400078e0208 */
[----:B------:R-:W3:Y:S02]  /*0f10*/  LDG.E R9, desc[UR8][R8.64] ;  /* 0x0000000808097981 */ /* 0x000ee4000c1e1900 */
[C---:B------:R-:W-:Y:S02]  /*0f20*/  IMAD.WIDE R12, R3.reuse, 0x4, R10 ;  /* 0x00000004030c7825 */ /* 0x040fe400078e020a */
[----:B------:R-:W4:Y:S02]  /*0f30*/  LDG.E R11, desc[UR8][R10.64] ;  /* 0x000000080a0b7981 */ /* 0x000f24000c1e1900 */
[----:B------:R-:W-:-:S02]  /*0f40*/  IMAD.WIDE R14, R3, 0x4, R12 ;  /* 0x00000004030e7825 */ /* 0x000fc400078e020c */
[----:B------:R-:W5:Y:S02]  /*0f50*/  LDG.E R13, desc[UR8][R12.64] ;  /* 0x000000080c0d7981 */ /* 0x000f64000c1e1900 */
[C---:B------:R-:W-:Y:S02]  /*0f60*/  IMAD.WIDE R16, R3.reuse, 0x4, R14 ;  /* 0x0000000403107825 */ /* 0x040fe400078e020e */
[----:B------:R-:W5:Y:S02]  /*0f70*/  LDG.E R15, desc[UR8][R14.64] ;  /* 0x000000080e0f7981 */ /* 0x000f64000c1e1900 */
[C---:B------:R-:W-:Y:S02]  /*0f80*/  IMAD.WIDE R18, R3.reuse, 0x4, R16 ;  /* 0x0000000403127825 */ /* 0x040fe400078e0210 */
[----:B------:R-:W5:Y:S02]  /*0f90*/  LDG.E R17, desc[UR8][R16.64] ;  /* 0x0000000810117981 */ /* 0x000f64000c1e1900 */
[----:B------:R-:W-:-:S02]  /*0fa0*/  IMAD.WIDE R20, R3, 0x4, R18 ;  /* 0x0000000403147825 */ /* 0x000fc400078e0212 */
[----:B------:R-:W5:Y:S04]  /*0fb0*/  LDG.E R19, desc[UR8][R18.64] ;  /* 0x0000000812137981 */ /* 0x000f68000c1e1900 */
[----:B------:R-:W5:Y:S01]  /*0fc0*/  LDG.E R21, desc[UR8][R20.64] ;  /* 0x0000000814157981 */ /* 0x000f62000c1e1900 */
[----:B------:R-:W-:Y:S01]  /*0fd0*/  UIADD3 UR4, UPT, UPT, UR4, 0x8, URZ ;  /* 0x0000000804047890 */ /* 0x000fe2000fffe0ff */
[----:B--2---:R-:W-:-:S04]  /*0fe0*/  FADD R6, R29, R6 ;  /* 0x000000061d067221 */ /* 0x004fc80000000000 */
[----:B---3--:R-:W-:-:S04]  /*0ff0*/  FADD R6, R6, R9 ;  /* 0x0000000906067221 */ /* 0x008fc80000000000 */
[----:B----4-:R-:W-:-:S04]  /*1000*/  FADD R6, R6, R11 ;  /* 0x0000000b06067221 */ /* 0x010fc80000000000 */
[----:B-----5:R-:W-:-:S04]  /*1010*/  FADD R6, R6, R13 ;  /* 0x0000000d06067221 */ /* 0x020fc80000000000 */
[----:B------:R-:W-:-:S04]  /*1020*/  FADD R6, R6, R15 ;  /* 0x0000000f06067221 */ /* 0x000fc80000000000 */
[----:B------:R-:W-:-:S04]  /*1030*/  FADD R6, R6, R17 ;  /* 0x0000001106067221 */ /* 0x000fc80000000000 */
[----:B------:R-:W-:-:S04]  /*1040*/  FADD R6, R6, R19 ;  /* 0x0000001306067221 */ /* 0x000fc80000000000 */
[----:B------:R-:W-:-:S07]  /*1050*/  FADD R29, R6, R21 ;  /* 0x00000015061d7221 */ /* 0x000fce0000000000 */
.L_x_117:
        /* <DEDUP_REMOVED lines=12> */
[----:B------:R-:W-:Y:S02]  /*1120*/  IMAD.WIDE R12, R3, 0x4, R10 ;  /* 0x00000004030c7825 */ /* 0x000fe400078e020a */
[----:B------:R-:W4:Y:S04]  /*1130*/  LDG.E R10, desc[UR8][R10.64] ;  /* 0x000000080a0a7981 */ /* 0x000f28000c1e1900 */
[----:B------:R-:W5:Y:S01]  /*1140*/  LDG.E R12, desc[UR8][R12.64] ;  /* 0x000000080c0c7981 */ /* 0x000f62000c1e1900 */
[----:B------:R-:W-:Y:S01]  /*1150*/  UIADD3 UR4, UPT, UPT, UR4, 0x4, URZ ;  /* 0x0000000404047890 */ /* 0x000fe2000fffe0ff */
[----:B--2---:R-:W-:-:S04]  /*1160*/  FADD R29, R29, R6 ;  /* 0x000000061d1d7221 */ /* 0x004fc80000000000 */
[----:B---3--:R-:W-:-:S04]  /*1170*/  FADD R29, R29, R8 ;  /* 0x000000081d1d7221 */ /* 0x008fc80000000000 */
[----:B----4-:R-:W-:-:S04]  /*1180*/  FADD R29, R29, R10 ;  /* 0x0000000a1d1d7221 */ /* 0x010fc80000000000 */
[----:B-----5:R-:W-:-:S07]  /*1190*/  FADD R29, R29, R12 ;  /* 0x0000000c1d1d7221 */ /* 0x020fce0000000000 */
.L_x_118:
[----:B------:R-:W-:Y:S05]  /*11a0*/  BRA.U !UP1, `(.L_x_114) ;  /* 0x0000000109287547 */ /* 0x000fea000b800000 */
[----:B0-----:R-:W0:Y:S01]  /*11b0*/  LDC.64 R8, c[0x0][0x380] ;  /* 0x0000e000ff087b82 */ /* 0x001e220000000a00 */
[----:B------:R-:W-:Y:S01]  /*11c0*/  IMAD R0, R3, UR4, R2 ;  /* 0x0000000403007c24 */ /* 0x000fe2000f8e0202 */
[----:B------:R-:W-:-:S12]  /*11d0*/  UIADD3 UR5, UPT, UPT, -UR5, URZ, URZ ;  /* 0x000000ff05057290 */ /* 0x000fd8000fffe1ff */
.L_x_119:
[----:B0-----:R-:W-:-:S06]  /*11e0*/  IMAD.WIDE R6, R0, 0x4, R8 ;  /* 0x0000000400067825 */ /* 0x001fcc00078e0208 */
[----:B------:R-:W2:Y:S01]  /*11f0*/  LDG.E R6, desc[UR8][R6.64] ;  /* 0x0000000806067981 */ /* 0x000ea2000c1e1900 */
[----:B------:R-:W-:Y:S01]  /*1200*/  UIADD3 UR5, UPT, UPT, UR5, 0x1, URZ ;  /* 0x0000000105057890 */ /* 0x000fe2000fffe0ff */
[----:B------:R-:W-:-:S03]  /*1210*/  IADD3 R0, PT, PT, R0, R3, RZ ;  /* 0x0000000300007210 */ /* 0x000fc60007ffe0ff */
[----:B------:R-:W-:Y:S01]  /*1220*/  UISETP.NE.AND UP0, UPT, UR5, URZ, UPT ;  /* 0x000000ff0500728c */ /* 0x000fe2000bf05270 */
[----:B--2---:R-:W-:-:S08]  /*1230*/  FADD R29, R6, R29 ;  /* 0x0000001d061d7221 */ /* 0x004fd00000000000 */
[----:B------:R-:W-:Y:S05]  /*1240*/  BRA.U UP0, `(.L_x_119) ;  /* 0xfffffffd00e47547 */ /* 0x000fea000b83ffff */
.L_x_114:
[----:B0-----:R-:W-:Y:S01]  /*1250*/  I2FP.F32.S32 R6, UR7 ;  /* 0x0000000700067c45 */ /* 0x001fe20008201400 */
        /* <DEDUP_REMOVED lines=13> */
.L_x_121:
[----:B------:R-:W-:Y:S05]  /*1330*/  BSYNC.RECONVERGENT B1 ;  /* 0x0000000000017941 */ /* 0x000fea0003800200 */
.L_x_120:
[----:B------:R-:W0:Y:S02]  /*1340*/  LDC.64 R6, c[0x0][0x398] ;  /* 0x0000e600ff067b82 */ /* 0x000e240000000a00 */
[----:B0-----:R-:W-:-:S05]  /*1350*/  IMAD.WIDE R6, R2, 0x4, R6 ;  /* 0x0000000402067825 */ /* 0x001fca00078e0206 */
[----:B------:R1:W-:Y:S02]  /*1360*/  STG.E desc[UR8][R6.64], R3 ;  /* 0x0000000306007986 */ /* 0x0003e4000c101908 */
.L_x_113:
[----:B------:R-:W-:Y:S05]  /*1370*/  BSYNC.RECONVERGENT B0 ;  /* 0x0000000000007941 */ /* 0x000fea0003800200 */
.L_x_112:
[----:B------:R-:W2:Y:S01]  /*1380*/  LDCU UR5, c[0x0][0x3a8] ;  /* 0x00007500ff0577ac */ /* 0x000ea20008000800 */
[----:B------:R-:W3:Y:S01]  /*1390*/  LDCU.U8 UR4, c[0x0][0x3ac] ;  /* 0x00007580ff0477ac */ /* 0x000ee20008000000 */
[----:B------:R-:W4:Y:S01]  /*13a0*/  LDCU UR6, c[0x0][0x3a4] ;  /* 0x00007480ff0677ac */ /* 0x000f220008000800 */
[----:B--2---:R-:W-:Y:S01]  /*13b0*/  ISETP.GE.AND P0, PT, R2, UR5, PT ;  /* 0x0000000502007c0c */ /* 0x004fe2000bf06270 */
[----:B---3--:R-:W-:-:S03]  /*13c0*/  UPRMT UR4, UR4, 0x8880, URZ ;  /* 0x0000888004047896 */ /* 0x008fc600080000ff */
[----:B----4-:R-:W-:-:S04]  /*13d0*/  ISETP.GE.OR P0, PT, R5, UR6, P0 ;  /* 0x0000000605007c0c */ /* 0x010fc80008706670 */
[----:B------:R-:W-:-:S13]  /*13e0*/  ISETP.EQ.OR P0, PT, RZ, UR4, P0 ;  /* 0x00000004ff007c0c */ /* 0x000fda0008702670 */
[----:B------:R-:W-:Y:S05]  /*13f0*/  @P0 EXIT ;  /* 0x000000000000094d */ /* 0x000fea0003800000 */
[----:B-1----:R-:W1:Y:S02]  /*1400*/  LDC.64 R2, c[0x0][0x388] ;  /* 0x0000e200ff027b82 */ /* 0x002e640000000a00 */
[----:B-1----:R-:W-:-:S06]  /*1410*/  IMAD.WIDE.U32 R2, R5, 0x4, R2 ;  /* 0x0000000405027825 */ /* 0x002fcc00078e0002 */
[----:B------:R-:W2:Y:S02]  /*1420*/  LDG.E R2, desc[UR8][R2.64] ;  /* 0x0000000802027981 */ /* 0x000ea4000c1e1900 */
[----:B--2---:R-:W-:-:S13]  /*1430*/  FSETP.GTU.AND P0, PT, R2, RZ, PT ;  /* 0x000000ff0200720b */ /* 0x004fda0003f0c000 */
[----:B------:R-:W-:Y:S05]  /*1440*/  @P0 EXIT ;  /* 0x000000000000094d */ /* 0x000fea0003800000 */
[----:B------:R-:W1:Y:S01]  /*1450*/  LDC.64 R2, c[0x0][0x380] ;  /* 0x0000e000ff027b82 */ /* 0x000e620000000a00 */
[----:B------:R-:W2:Y:S01]  /*1460*/  LDCU UR4, c[0x0][0x3b0] ;  /* 0x00007600ff0477ac */ /* 0x000ea20008000800 */
[----:B-1----:R-:W-:-:S05]  /*1470*/  IMAD.WIDE.U32 R2, R5, 0x4, R2 ;  /* 0x0000000405027825 */ /* 0x002fca00078e0002 */
[----:B------:R-:W2:Y:S02]  /*1480*/  LDG.E R0, desc[UR8][R2.64] ;  /* 0x0000000802007981 */ /* 0x000ea4000c1e1900 */
[----:B--2---:R-:W-:-:S05]  /*1490*/  FMUL R5, R0, UR4 ;  /* 0x0000000400057c20 */ /* 0x004fca0008400000 */
[----:B------:R-:W-:Y:S01]  /*14a0*/  STG.E desc[UR8][R2.64], R5 ;  /* 0x0000000502007986 */ /* 0x000fe2000c101908 */
[----:B------:R-:W-:Y:S05]  /*14b0*/  EXIT ;  /* 0x000000000000794d */ /* 0x000fea0003800000 */
        .weak           $__internal_1_$__cuda_sm3x_div_rn_noftz_f32_slowpath
        .type           $__internal_1_$__cuda_sm3x_div_rn_noftz_f32_slowpath,@function
        .size           $__internal_1_$__cuda_sm3x_div_rn_noftz_f32_slowpath,(.L_x_142 - $__internal_1_$__cuda_sm3x_div_rn_noftz_f32_slowpath)
$__internal_1_$__cuda_sm3x_div_rn_noftz_f32_slowpath:
[----:B------:R-:W-:Y:S01]  /*14c0*/  SHF.R.U32.HI R6, RZ, 0x17, R0 ;  /* 0x00000017ff067819 */ /* 0x000fe20000011600 */
[----:B------:R-:W-:Y:S01]  /*14d0*/  BSSY.RECONVERGENT B2, `(.L_x_122) ;  /* 0x0000062000027945 */ /* 0x000fe20003800200 */
[----:B------:R-:W-:Y:S02]  /*14e0*/  SHF.R.U32.HI R3, RZ, 0x17, R29 ;  /* 0x00000017ff037819 */ /* 0x000fe4000001161d */
[----:B------:R-:W-:Y:S02]  /*14f0*/  LOP3.LUT R13, R6, 0xff, RZ, 0xc0, !PT ;  /* 0x000000ff060d7812 */ /* 0x000fe400078ec0ff */
[----:B------:R-:W-:Y:S02]  /*1500*/  LOP3.LUT R6, R3, 0xff, RZ, 0xc0, !PT ;  /* 0x000000ff03067812 */ /* 0x000fe400078ec0ff */
[----:B------:R-:W-:Y:S02]  /*1510*/  IADD3 R8, PT, PT, R13, -0x1, RZ ;  /* 0xffffffff0d087810 */ /* 0x000fe40007ffe0ff */
[----:B------:R-:W-:-:S02]  /*1520*/  IADD3 R7, PT, PT, R6, -0x1, RZ ;  /* 0xffffffff06077810 */ /* 0x000fc40007ffe0ff */
[----:B------:R-:W-:-:S04]  /*1530*/  ISETP.GT.U32.AND P0, PT, R8, 0xfd, PT ;  /* 0x000000fd0800780c */ /* 0x000fc80003f04070 */
        /* <DEDUP_REMOVED lines=26> */
.L_x_123:
[----:B------:R-:W-:Y:S01]  /*16e0*/  LEA R7, R13, 0xc0800000, 0x17 ;  /* 0xc08000000d077811 */ /* 0x000fe200078eb8ff */
[----:B------:R-:W-:Y:S01]  /*16f0*/  BSSY.RECONVERGENT B3, `(.L_x_128) ;  /* 0x0000036000037945 */ /* 0x000fe20003800200 */
[----:B------:R-:W-:Y:S02]  /*1700*/  IADD3 R6, PT, PT, R6, -0x7f, RZ ;  /* 0xffffff8106067810 */ /* 0x000fe40007ffe0ff */
[----:B------:R-:W-:-:S03]  /*1710*/  IADD3 R7, PT, PT, -R7, R0, RZ ;  /* 0x0000000007077210 */ /* 0x000fc60007ffe1ff */
[----:B------:R-:W-:Y:S01]  /*1720*/  IMAD R0, R6, -0x800000, R29 ;  /* 0xff80000006007824 */ /* 0x000fe200078e021d */
[----:B------:R-:W0:Y:S01]  /*1730*/  MUFU.RCP R8, R7 ;  /* 0x0000000700087308 */ /* 0x000e220000001000 */
[----:B------:R-:W-:-:S04]  /*1740*/  FADD.FTZ R9, -R7, -RZ ;  /* 0x800000ff07097221 */ /* 0x000fc80000010100 */
[----:B0-----:R-:W-:-:S04]  /*1750*/  FFMA R11, R8, R9, 1 ;  /* 0x3f800000080b7423 */ /* 0x001fc80000000009 */
[----:B------:R-:W-:-:S04]  /*1760*/  FFMA R15, R8, R11, R8 ;  /* 0x0000000b080f7223 */ /* 0x000fc80000000008 */
[----:B------:R-:W-:-:S04]  /*1770*/  FFMA R8, R0, R15, RZ ;  /* 0x0000000f00087223 */ /* 0x000fc800000000ff */
[----:B------:R-:W-:-:S04]  /*1780*/  FFMA R11, R9, R8, R0 ;  /* 0x00000008090b7223 */ /* 0x000fc80000000000 */
[----:B------:R-:W-:Y:S01]  /*1790*/  FFMA R10, R15, R11, R8 ;  /* 0x0000000b0f0a7223 */ /* 0x000fe20000000008 */
[----:B------:R-:W-:-:S03]  /*17a0*/  IADD3 R8, PT, PT, R6, 0x7f, -R13 ;  /* 0x0000007f06087810 */ /* 0x000fc60007ffe80d */
[----:B------:R-:W-:Y:S01]  /*17b0*/  FFMA R9, R9, R10, R0 ;  /* 0x0000000a09097223 */ /* 0x000fe20000000000 */
[----:B------:R-:W-:-:S03]  /*17c0*/  IADD3 R3, PT, PT, R8, R3, RZ ;  /* 0x0000000308037210 */ /* 0x000fc60007ffe0ff */
        /* <DEDUP_REMOVED lines=15> */
[----:B------:R-:W-:Y:S01]  /*18c0*/  IADD3 R8, PT, PT, R11, 0x20, RZ ;  /* 0x000000200b087810 */ /* 0x000fe20007ffe0ff */
[-CC-:B------:R-:W-:Y:S01]  /*18d0*/  FFMA.RM R6, R15, R9.reuse, R10.reuse ;  /* 0x000000090f067223 */ /* 0x180fe2000000400a */
[----:B------:R-:W-:Y:S02]  /*18e0*/  ISETP.NE.AND P2, PT, R11, RZ, PT ;  /* 0x000000ff0b00720c */ /* 0x000fe40003f45270 */
[----:B------:R-:W-:Y:S01]  /*18f0*/  LOP3.LUT R7, R3, 0x7fffff, RZ, 0xc0, !PT ;  /* 0x007fffff03077812 */ /* 0x000fe200078ec0ff */
[----:B------:R-:W-:Y:S01]  /*1900*/  FFMA.RP R3, R15, R9, R10 ;  /* 0x000000090f037223 */ /* 0x000fe2000000800a */
[----:B------:R-:W-:Y:S02]  /*1910*/  ISETP.NE.AND P1, PT, R11, RZ, PT ;  /* 0x000000ff0b00720c */ /* 0x000fe40003f25270 */
[----:B------:R-:W-:Y:S02]  /*1920*/  LOP3.LUT R7, R7, 0x800000, RZ, 0xfc, !PT ;  /* 0x0080000007077812 */ /* 0x000fe400078efcff */
[----:B------:R-:W-:-:S02]  /*1930*/  IADD3 R9, PT, PT, -R11, RZ, RZ ;  /* 0x000000ff0b097210 */ /* 0x000fc40007ffe1ff */
[----:B------:R-:W-:Y:S02]  /*1940*/  SHF.L.U32 R8, R7, R8, RZ ;  /* 0x0000000807087219 */ /* 0x000fe400000006ff */
[----:B------:R-:W-:Y:S02]  /*1950*/  FSETP.NEU.FTZ.AND P0, PT, R3, R6, PT ;  /* 0x000000060300720b */ /* 0x000fe40003f1d000 */
[----:B------:R-:W-:Y:S02]  /*1960*/  SEL R6, R9, RZ, P2 ;  /* 0x000000ff09067207 */ /* 0x000fe40001000000 */
[----:B------:R-:W-:Y:S02]  /*1970*/  ISETP.NE.AND P1, PT, R8, RZ, P1 ;  /* 0x000000ff0800720c */ /* 0x000fe40000f25270 */
[----:B------:R-:W-:Y:S02]  /*1980*/  SHF.R.U32.HI R6, RZ, R6, R7 ;  /* 0x00000006ff067219 */ /* 0x000fe40000011607 */
[----:B------:R-:W-:-:S02]  /*1990*/  PLOP3.LUT P0, PT, P0, P1, PT, 0xf8, 0x8f ;  /* 0x00000000008f781c */ /* 0x000fc40000703f70 */
[----:B------:R-:W-:Y:S02]  /*19a0*/  SHF.R.U32.HI R8, RZ, 0x1, R6 ;  /* 0x00000001ff087819 */ /* 0x000fe40000011606 */
[----:B------:R-:W-:-:S04]  /*19b0*/  SEL R3, RZ, 0x1, !P0 ;  /* 0x00000001ff037807 */ /* 0x000fc80004000000 */
[----:B------:R-:W-:-:S04]  /*19c0*/  LOP3.LUT R3, R3, 0x1, R8, 0xf8, !PT ;  /* 0x0000000103037812 */ /* 0x000fc800078ef808 */
[----:B------:R-:W-:-:S04]  /*19d0*/  LOP3.LUT R3, R3, R6, RZ, 0xc0, !PT ;  /* 0x0000000603037212 */ /* 0x000fc800078ec0ff */
[----:B------:R-:W-:-:S04]  /*19e0*/  IADD3 R3, PT, PT, R8, R3, RZ ;  /* 0x0000000308037210 */ /* 0x000fc80007ffe0ff */
[----:B------:R-:W-:Y:S01]  /*19f0*/  LOP3.LUT R0, R3, R0, RZ, 0xfc, !PT ;  /* 0x0000000003007212 */ /* 0x000fe200078efcff */
[----:B------:R-:W-:Y:S06]  /*1a00*/  BRA `(.L_x_131) ;  /* 0x0000000000107947 */ /* 0x000fec0003800000 */
.L_x_130:
[----:B------:R-:W-:-:S04]  /*1a10*/  LOP3.LUT R0, R0, 0x80000000, RZ, 0xc0, !PT ;  /* 0x8000000000007812 */ /* 0x000fc800078ec0ff */
[----:B------:R-:W-:Y:S01]  /*1a20*/  LOP3.LUT R0, R0, 0x7f800000, RZ, 0xfc, !PT ;  /* 0x7f80000000007812 */ /* 0x000fe200078efcff */
[----:B------:R-:W-:Y:S06]  /*1a30*/  BRA `(.L_x_131) ;  /* 0x0000000000047947 */ /* 0x000fec0003800000 */
.L_x_129:
[----:B------:R-:W-:-:S07]  /*1a40*/  LEA R0, R3, R0, 0x17 ;  /* 0x0000000003007211 */ /* 0x000fce00078eb8ff */
.L_x_131:
[----:B------:R-:W-:Y:S05]  /*1a50*/  BSYNC.RECONVERGENT B3 ;  /* 0x0000000000037941 */ /* 0x000fea0003800200 */
.L_x_128:
[----:B------:R-:W-:Y:S05]  /*1a60*/  BRA `(.L_x_132) ;  /* 0x0000000000207947 */ /* 0x000fea0003800000 */
.L_x_127:
[----:B------:R-:W-:-:S04]  /*1a70*/  LOP3.LUT R0, R0, 0x80000000, R29, 0x48, !PT ;  /* 0x8000000000007812 */ /* 0x000fc800078e481d */
[----:B------:R-:W-:Y:S01]  /*1a80*/  LOP3.LUT R0, R0, 0x7f800000, RZ, 0xfc, !PT ;  /* 0x7f80000000007812 */ /* 0x000fe200078efcff */
[----:B------:R-:W-:Y:S06]  /*1a90*/  BRA `(.L_x_132) ;  /* 0x0000000000147947 */ /* 0x000fec0003800000 */
.L_x_126:
[----:B------:R-:W-:Y:S01]  /*1aa0*/  LOP3.LUT R0, R0, 0x80000000, R29, 0x48, !PT ;  /* 0x8000000000007812 */ /* 0x000fe200078e481d */
[----:B------:R-:W-:Y:S06]  /*1ab0*/  BRA `(.L_x_132) ;  /* 0x00000000000c7947 */ /* 0x000fec0003800000 */
.L_x_125:
[----:B------:R-:W0:Y:S01]  /*1ac0*/  MUFU.RSQ R0, -QNAN ;  /* 0xffc0000000007908 */ /* 0x000e220000001400 */
[----:B------:R-:W-:Y:S05]  /*1ad0*/  BRA `(.L_x_132) ;  /* 0x0000000000047947 */ /* 0x000fea0003800000 */
.L_x_124:
[----:B------:R-:W-:-:S07]  /*1ae0*/  FADD.FTZ R0, R29, R0 ;  /* 0x000000001d007221 */ /* 0x000fce0000010000 */
.L_x_132:
[----:B------:R-:W-:Y:S05]  /*1af0*/  BSYNC.RECONVERGENT B2 ;  /* 0x0000000000027941 */ /* 0x000fea0003800200 */
.L_x_122:
[----:B------:R-:W-:Y:S01]  /*1b00*/  HFMA2 R7, -RZ, RZ, 0, 0 ;  /* 0x00000000ff077431 */ /* 0x000fe200000001ff */
[----:B------:R-:W-:-:S04]  /*1b10*/  MOV R6, R4 ;  /* 0x0000000400067202 */ /* 0x000fc80000000f00 */
[----:B0-----:R-:W-:Y:S05]  /*1b20*/  RET.REL.NODEC R6 `(_Z15backward_kernelPfS_S_S_iiibf) ;  /* 0xffffffe406347950 */ /* 0x001fea0003c3ffff */
.L_x_133:
        /* <DEDUP_REMOVED lines=13> */
.L_x_142:


//--------------------- .text._Z26leaky_relu_backward_kernelPfS_if --------------------------
	.section	.text._Z26leaky_relu_backward_kernelPfS_if,"ax",@progbits
	.align	128
        .global         _Z26leaky_relu_backward_kernelPfS_if
        .type           _Z26leaky_relu_backward_kernelPfS_if,@function
        .size           _Z26leaky_relu_backward_kernelPfS_if,(.L_x_148 - _Z26leaky_relu_backward_kernelPfS_if)
        .other          _Z26leaky_relu_backward_kernelPfS_if,@"STO_CUDA_ENTRY STV_DEFAULT"
_Z26leaky_relu_backward_kernelPfS_if:
.text._Z26leaky_relu_backward_kernelPfS_if:
        /* <DEDUP_REMOVED lines=9> */
[----:B------:R-:W1:Y:S01]  /*0090*/  LDCU.64 UR4, c[0x0][0x358] ;  /* 0x00006b00ff0477ac */ /* 0x000e620008000a00 */
[----:B0-----:R-:W-:-:S06]  /*00a0*/  IMAD.WIDE R2, R5, 0x4, R2 ;  /* 0x0000000405027825 */ /* 0x001fcc00078e0202 */
[----:B-1----:R-:W2:Y:S02]  /*00b0*/  LDG.E R2, desc[UR4][R2.64] ;  /* 0x0000000402027981 */ /* 0x002ea4000c1e1900 */
[----:B--2---:R-:W-:-:S13]  /*00c0*/  FSETP.GTU.AND P0, PT, R2, RZ, PT ;  /* 0x000000ff0200720b */ /* 0x004fda0003f0c000 */
[----:B------:R-:W-:Y:S05]  /*00d0*/  @P0 EXIT ;  /* 0x000000000000094d */ /* 0x000fea0003800000 */
[----:B------:R-:W0:Y:S01]  /*00e0*/  LDC.64 R2, c[0x0][0x380] ;  /* 0x0000e000ff027b82 */ /* 0x000e220000000a00 */
[----:B------:R-:W1:Y:S01]  /*00f0*/  LDCU UR6, c[0x0][0x394] ;  /* 0x00007280ff0677ac */ /* 0x000e620008000800 */
[----:B0-----:R-:W-:-:S05]  /*0100*/  IMAD.WIDE R2, R5, 0x4, R2 ;  /* 0x0000000405027825 */ /* 0x001fca00078e0202 */
[----:B------:R-:W1:Y:S02]  /*0110*/  LDG.E R0, desc[UR4][R2.64] ;  /* 0x0000000402007981 */ /* 0x000e64000c1e1900 */
[----:B-1----:R-:W-:-:S05]  /*0120*/  FMUL R5, R0, UR6 ;  /* 0x0000000600057c20 */ /* 0x002fca0008400000 */
[----:B------:R-:W-:Y:S01]  /*0130*/  STG.E desc[UR4][R2.64], R5 ;  /* 0x0000000502007986 */ /* 0x000fe2000c101904 */
[----:B------:R-:W-:Y:S05]  /*0140*/  EXIT ;  /* 0x000000000000794d */ /* 0x000fea0003800000 */
.L_x_134:
        /* <DEDUP_REMOVED lines=11> */
.L_x_148:


//--------------------- .text._Z14forward_kernelPfS_S_S_iii --------------------------
	.section	.text._Z14forward_kernelPfS_S_S_iii,"ax",@progbits
	.align	128
        .global         _Z14forward_kernelPfS_S_S_iii
        .type           _Z14forward_kernelPfS_S_S_iii,@function
        .size           _Z14forward_kernelPfS_S_S_iii,(.L_x_149 - _Z14forward_kernelPfS_S_S_iii)
        .other          _Z14forward_kernelPfS_S_S_iii,@"STO_CUDA_ENTRY STV_DEFAULT"
_Z14forward_kernelPfS_S_S_iii:
.text._Z14forward_kernelPfS_S_S_iii:
[----:B------:R-:W-:Y:S01]  /*0000*/  LDC R1, c[0x0][0x37c] ;  /* 0x0000df00ff017b82 */ /* 0x000fe20000000800 */
[----:B------:R-:W0:Y:S07]  /*0010*/  S2R R5, SR_TID.X ;  /* 0x0000000000057919 */ /* 0x000e2e0000002100 */
[----:B------:R-:W1:Y:S01]  /*0020*/  LDC R16, c[0x0][0x364] ;  /* 0x0000d900ff107b82 */ /* 0x000e620000000800 */
[----:B------:R-:W2:Y:S01]  /*0030*/  LDCU UR6, c[0x0][0x3a0] ;  /* 0x00007400ff0677ac */ /* 0x000ea20008000800 */
[----:B------:R-:W1:Y:S06]  /*0040*/  S2R R3, SR_TID.Y ;  /* 0x0000000000037919 */ /* 0x000e6c0000002200 */
[----:B------:R-:W0:Y:S08]  /*0050*/  S2UR UR5, SR_CTAID.X ;  /* 0x00000000000579c3 */ /* 0x000e300000002500 */
[----:B------:R-:W0:Y:S08]  /*0060*/  LDC R0, c[0x0][0x360] ;  /* 0x0000d800ff007b82 */ /* 0x000e300000000800 */
[----:B------:R-:W1:Y:S08]  /*0070*/  S2UR UR4, SR_CTAID.Y ;  /* 0x00000000000479c3 */ /* 0x000e700000002600 */
[----:B------:R-:W3:Y:S01]  /*0080*/  LDC R17, c[0x0][0x3a8] ;  /* 0x0000ea00ff117b82 */ /* 0x000ee20000000800 */
[----:B0-----:R-:W-:-:S02]  /*0090*/  IMAD R0, R0, UR5, R5 ;  /* 0x0000000500007c24 */ /* 0x001fc4000f8e0205 */
[----:B-1----:R-:W-:-:S03]  /*00a0*/  IMAD R16, R16, UR4, R3 ;  /* 0x0000000410107c24 */ /* 0x002fc6000f8e0203 */
[----:B---3--:R-:W-:-:S04]  /*00b0*/  ISETP.GE.AND P0, PT, R0, R17, PT ;  /* 0x000000110000720c */ /* 0x008fc80003f06270 */
[----:B--2---:R-:W-:-:S13]  /*00c0*/  ISETP.GE.OR P0, PT, R16, UR6, P0 ;  /* 0x0000000610007c0c */ /* 0x004fda0008706670 */
[----:B------:R-:W-:Y:S05]  /*00d0*/  @P0 EXIT ;  /* 0x000000000000094d */ /* 0x000fea0003800000 */
[----:B------:R-:W0:Y:S01]  /*00e0*/  LDC R19, c[0x0][0x3a4] ;  /* 0x0000e900ff137b82 */ /* 0x000e220000000800 */
[----:B------:R-:W1:Y:S01]  /*00f0*/  LDCU.64 UR4, c[0x0][0x358] ;  /* 0x00006b00ff0477ac */ /* 0x000e620008000a00 */
[----:B------:R-:W-:Y:S01]  /*0100*/  HFMA2 R24, -RZ, RZ, 0, 0 ;  /* 0x00000000ff187431 */ /* 0x000fe200000001ff */
[----:B0-----:R-:W-:-:S13]  /*0110*/  ISETP.GE.AND P0, PT, R19, 0x1, PT ;  /* 0x000000011300780c */ /* 0x001fda0003f06270 */
[----:B-1----:R-:W-:Y:S05]  /*0120*/  @!P0 BRA `(.L_x_135) ;  /* 0x0000000400e08947 */ /* 0x002fea0003800000 */
[C---:B------:R-:W-:Y:S01]  /*0130*/  ISETP.GE.U32.AND P1, PT, R19.reuse, 0x8, PT ;  /* 0x000000081300780c */ /* 0x040fe20003f26070 */
[----:B------:R-:W-:Y:S01]  /*0140*/  IMAD R20, R16, R19, RZ ;  /* 0x0000001310147224 */ /* 0x000fe200078e02ff */
[----:B------:R-:W-:Y:S02]  /*0150*/  LOP3.LUT R27, R19, 0x7, RZ, 0xc0, !PT ;  /* 0x00000007131b7812 */ /* 0x000fe400078ec0ff */
[----:B------:R-:W-:Y:S02]  /*0160*/  MOV R24, RZ ;  /* 0x000000ff00187202 */ /* 0x000fe40000000f00 */
[----:B------:R-:W-:Y:S02]  /*0170*/  ISETP.NE.AND P0, PT, R27, RZ, PT ;  /* 0x000000ff1b00720c */ /* 0x000fe40003f05270 */
[----:B------:R-:W-:-:S05]  /*0180*/  MOV R21, RZ ;  /* 0x000000ff00157202 */ /* 0x000fca0000000f00 */
[----:B------:R-:W-:Y:S06]  /*0190*/  @!P1 BRA `(.L_x_136) ;  /* 0x0000000000c49947 */ /* 0x000fec0003800000 */
[----:B------:R-:W0:Y:S01]  /*01a0*/  LDC.64 R2, c[0x0][0x380] ;  /* 0x0000e000ff027b82 */ /* 0x000e220000000a00 */
[----:B------:R-:W-:Y:S02]  /*01b0*/  LOP3.LUT R21, R19, 0x7ffffff8, RZ, 0xc0, !PT ;  /* 0x7ffffff813157812 */ /* 0x000fe400078ec0ff */
[----:B------:R-:W-:Y:S02]  /*01c0*/  MOV R24, RZ ;  /* 0x000000ff00187202 */ /* 0x000fe40000000f00 */
[----:B------:R-:W-:Y:S02]  /*01d0*/  MOV R18, R0 ;  /* 0x0000000000127202 */ /* 0x000fe40000000f00 */
[----:B------:R-:W-:Y:S01]  /*01e0*/  IADD3 R22, PT, PT, -R21, RZ, RZ ;  /* 0x000000ff15167210 */ /* 0x000fe20007ffe1ff */
[----:B0-----:R-:W-:-:S03]  /*01f0*/  IMAD.WIDE.U32 R2, R20, 0x4, R2 ;  /* 0x0000000414027825 */ /* 0x001fc600078e0002 */
[----:B------:R-:W-:-:S04]  /*0200*/  IADD3 R4, P1, PT, R2, 0x10, RZ ;  /* 0x0000001002047810 */ /* 0x000fc80007f3e0ff */
[----:B------:R-:W-:-:S09]  /*0210*/  IADD3.X R5, PT, PT, RZ, R3, RZ, P1, !PT ;  /* 0x00000003ff057210 */ /* 0x000fd20000ffe4ff */
.L_x_137:
[----:B------:R-:W0:Y:S01]  /*0220*/  LDC.64 R14, c[0x0][0x388] ;  /* 0x0000e200ff0e7b82 */ /* 0x000e220000000a00 */
[----:B------:R-:W-:Y:S02]  /*0230*/  MOV R2, R4 ;  /* 0x0000000400027202 */ /* 0x000fe40000000f00 */
[----:B------:R-:W-:-:S05]  /*0240*/  MOV R3, R5 ;  /* 0x0000000500037202 */ /* 0x000fca0000000f00 */
[----:B------:R-:W2:Y:S04]  /*0250*/  LDG.E R25, desc[UR4][R2.64+-0x10] ;  /* 0xfffff00402197981 */ /* 0x000ea8000c1e1900 */
[----:B------:R-:W3:Y:S04]  /*0260*/  LDG.E R23, desc[UR4][R2.64+-0xc] ;  /* 0xfffff40402177981 */ /* 0x000ee8000c1e1900 */
[----:B------:R-:W4:Y:S04]  /*0270*/  LDG.E R29, desc[UR4][R2.64+-0x8] ;  /* 0xfffff804021d7981 */ /* 0x000f28000c1e1900 */
[----:B------:R-:W5:Y:S01]  /*0280*/  LDG.E R28, desc[UR4][R2.64+-0x4] ;  /* 0xfffffc04021c7981 */ /* 0x000f62000c1e1900 */
[----:B0-----:R-:W-:-:S05]  /*0290*/  IMAD.WIDE R14, R18, 0x4, R14 ;  /* 0x00000004120e7825 */ /* 0x001fca00078e020e */
[----:B------:R0:W2:Y:S01]  /*02a0*/  LDG.E R26, desc[UR4][R14.64] ;  /* 0x000000040e1a7981 */ /* 0x0000a2000c1e1900 */
[----:B------:R-:W-:-:S04]  /*02b0*/  IMAD.WIDE R12, R17, 0x4, R14 ;  /* 0x00000004110c7825 */ /* 0x000fc800078e020e */
[C---:B------:R-:W-:Y:S02]  /*02c0*/  IMAD.WIDE R4, R17.reuse, 0x4, R12 ;  /* 0x0000000411047825 */ /* 0x040fe400078e020c */
[----:B------:R-:W3:Y:S02]  /*02d0*/  LDG.E R12, desc[UR4][R12.64] ;  /* 0x000000040c0c7981 */ /* 0x000ee4000c1e1900 */
[C---:B------:R-:W-:Y:S02]  /*02e0*/  IMAD.WIDE R8, R17.reuse, 0x4, R4 ;  /* 0x0000000411087825 */ /* 0x040fe400078e0204 */
[----:B------:R-:W4:Y:S02]  /*02f0*/  LDG.E R4, desc[UR4][R4.64] ;  /* 0x0000000404047981 */ /* 0x000f24000c1e1900 */
[C---:B------:R-:W-:Y:S02]  /*0300*/  IMAD.WIDE R6, R17.reuse, 0x4, R8 ;  /* 0x0000000411067825 */ /* 0x040fe400078e0208 */
[----:B------:R-:W5:Y:S02]  /*0310*/  LDG.E R8, desc[UR4][R8.64] ;  /* 0x0000000408087981 */ /* 0x000f64000c1e1900 */
[----:B------:R-:W-:-:S02]  /*0320*/  IMAD.WIDE R10, R17, 0x4, R6 ;  /* 0x00000004110a7825 */ /* 0x000fc400078e0206 */
[----:B------:R-:W5:Y:S04]  /*0330*/  LDG.E R5, desc[UR4][R2.64] ;  /* 0x0000000402057981 */ /* 0x000f68000c1e1900 */
[----:B------:R-:W5:Y:S01]  /*0340*/  LDG.E R6, desc[UR4][R6.64] ;  /* 0x0000000406067981 */ /* 0x000f62000c1e1900 */
[----:B0-----:R-:W-:-:S03]  /*0350*/  IMAD.WIDE R14, R17, 0x4, R10 ;  /* 0x00000004110e7825 */ /* 0x001fc600078e020a */
[----:B------:R-:W5:Y:S04]  /*0360*/  LDG.E R10, desc[UR4][R10.64] ;  /* 0x000000040a0a7981 */ /* 0x000f68000c1e1900 */
[----:B------:R-:W5:Y:S04]  /*0370*/  LDG.E R13, desc[UR4][R14.64] ;  /* 0x000000040e0d7981 */ /* 0x000f68000c1e1900 */
[----:B------:R-:W5:Y:S04]  /*0380*/  LDG.E R7, desc[UR4][R2.64+0x4] ;  /* 0x0000040402077981 */ /* 0x000f68000c1e1900 */
[----:B------:R-:W5:Y:S01]  /*0390*/  LDG.E R9, desc[UR4][R2.64+0xc] ;  /* 0x00000c0402097981 */ /* 0x000f62000c1e1900 */
[----:B--2---:R-:W-:Y:S01]  /*03a0*/  FFMA R26, R25, R26, R24 ;  /* 0x0000001a191a7223 */ /* 0x004fe20000000018 */
[----:B------:R-:W-:-:S02]  /*03b0*/  IMAD.WIDE R24, R17, 0x4, R14 ;  /* 0x0000000411187825 */ /* 0x000fc400078e020e */
[----:B------:R-:W2:Y:S04]  /*03c0*/  LDG.E R14, desc[UR4][R2.64+0x8] ;  /* 0x00000804020e7981 */ /* 0x000ea8000c1e1900 */
[----:B------:R-:W2:Y:S01]  /*03d0*/  LDG.E R24, desc[UR4][R24.64] ;  /* 0x0000000418187981 */ /* 0x000ea2000c1e1900 */
[----:B---3--:R-:W-:Y:S01]  /*03e0*/  FFMA R12, R23, R12, R26 ;  /* 0x0000000c170c7223 */ /* 0x008fe2000000001a */
[----:B------:R-:W-:-:S03]  /*03f0*/  IADD3 R22, PT, PT, R22, 0x8, RZ ;  /* 0x0000000816167810 */ /* 0x000fc60007ffe0ff */
[----:B----4-:R-:W-:Y:S01]  /*0400*/  FFMA R29, R29, R4, R12 ;  /* 0x000000041d1d7223 */ /* 0x010fe2000000000c */
[----:B------:R-:W-:-:S03]  /*0410*/  ISETP.NE.AND P1, PT, R22, RZ, PT ;  /* 0x000000ff1600720c */ /* 0x000fc60003f25270 */
[----:B-----5:R-:W-:Y:S01]  /*0420*/  FFMA R8, R28, R8, R29 ;  /* 0x000000081c087223 */ /* 0x020fe2000000001d */
[----:B------:R-:W-:-:S03]  /*0430*/  IADD3 R4, P2, PT, R2, 0x20, RZ ;  /* 0x0000002002047810 */ /* 0x000fc60007f5e0ff */
[----:B------:R-:W-:Y:S01]  /*0440*/  FFMA R6, R5, R6, R8 ;  /* 0x0000000605067223 */ /* 0x000fe20000000008 */
[----:B------:R-:W-:Y:S02]  /*0450*/  IADD3.X R5, PT, PT, RZ, R3, RZ, P2, !PT ;  /* 0x00000003ff057210 */ /* 0x000fe400017fe4ff */
[----:B------:R-:W-:Y:S01]  /*0460*/  LEA R18, R17, R18, 0x3 ;  /* 0x0000001211127211 */ /* 0x000fe200078e18ff */
[----:B------:R-:W-:-:S04]  /*0470*/  FFMA R7, R7, R10, R6 ;  /* 0x0000000a07077223 */ /* 0x000fc80000000006 */
[----:B--2---:R-:W-:-:S04]  /*0480*/  FFMA R14, R14, R13, R7 ;  /* 0x0000000d0e0e7223 */ /* 0x004fc80000000007 */
[----:B------:R-:W-:Y:S01]  /*0490*/  FFMA R24, R9, R24, R14 ;  /* 0x0000001809187223 */ /* 0x000fe2000000000e */
[----:B------:R-:W-:Y:S06]  /*04a0*/  @P1 BRA `(.L_x_137) ;  /* 0xfffffffc005c1947 */ /* 0x000fec000383ffff */
.L_x_136:
[----:B------:R-:W-:Y:S05]  /*04b0*/  @!P0 BRA `(.L_x_135) ;  /* 0x0000000000fc8947 */ /* 0x000fea0003800000 */
[----:B------:R-:W-:Y:S02]  /*04c0*/  ISETP.GE.U32.AND P1, PT, R27, 0x4, PT ;  /* 0x000000041b00780c */ /* 0x000fe40003f26070 */
[----:B------:R-:W-:-:S04]  /*04d0*/  LOP3.LUT R14, R19, 0x3, RZ, 0xc0, !PT ;  /* 0x00000003130e7812 */ /* 0x000fc800078ec0ff */
[----:B------:R-:W-:-:S07]  /*04e0*/  ISETP.NE.AND P0, PT, R14, RZ, PT ;  /* 0x000000ff0e00720c */ /* 0x000fce0003f05270 */
[----:B------:R-:W-:Y:S06]  /*04f0*/  @!P1 BRA `(.L_x_138) ;  /* 0x00000000006c9947 */ /* 0x000fec0003800000 */
[----:B------:R-:W0:Y:S01]  /*0500*/  LDC.64 R4, c[0x0][0x388] ;  /* 0x0000e200ff047b82 */ /* 0x000e220000000a00 */
[----:B------:R-:W1:Y:S01]  /*0510*/  LDCU.64 UR6, c[0x0][0x380] ;  /* 0x00007000ff0677ac */ /* 0x000e620008000a00 */
[----:B------:R-:W-:Y:S01]  /*0520*/  IMAD R7, R21, R17, R0 ;  /* 0x0000001115077224 */ /* 0x000fe200078e0200 */
[CC--:B------:R-:W-:Y:S02]  /*0530*/  IADD3 R3, PT, PT, R20.reuse, R21.reuse, RZ ;  /* 0x0000001514037210 */ /* 0x0c0fe40007ffe0ff */
[----:B------:R-:W-:-:S03]  /*0540*/  IADD3 R8, P1, PT, R20, R21, RZ ;  /* 0x0000001514087210 */ /* 0x000fc60007f3e0ff */
[----:B------:R-:W2:Y:S01]  /*0550*/  LDC.64 R12, c[0x0][0x380] ;  /* 0x0000e000ff0c7b82 */ /* 0x000ea20000000a00 */
[----:B0-----:R-:W-:-:S04]  /*0560*/  IMAD.WIDE R4, R7, 0x4, R4 ;  /* 0x0000000407047825 */ /* 0x001fc800078e0204 */
[----:B------:R-:W-:Y:S02]  /*0570*/  IMAD.WIDE R6, R17, 0x4, R4 ;  /* 0x0000000411067825 */ /* 0x000fe400078e0204 */
[----:B------:R-:W3:Y:S02]  /*0580*/  LDG.E R4, desc[UR4][R4.64] ;  /* 0x0000000404047981 */ /* 0x000ee4000c1e1900 */
[----:B--2---:R-:W-:Y:S01]  /*0590*/  IMAD.WIDE.U32 R12, R3, 0x4, R12 ;  /* 0x00000004030c7825 */ /* 0x004fe200078e000c */
[----:B------:R-:W-:Y:S02]  /*05a0*/  IADD3.X R3, PT, PT, RZ, RZ, RZ, P1, !PT ;  /* 0x000000ffff037210 */ /* 0x000fe40000ffe4ff */
[----:B-1----:R-:W-:-:S03]  /*05b0*/  LEA R2, P1, R8, UR6, 0x2 ;  /* 0x0000000608027c11 */ /* 0x002fc6000f8210ff */
[----:B------:R-:W3:Y:S01]  /*05c0*/  LDG.E R13, desc[UR4][R12.64] ;  /* 0x000000040c0d7981 */ /* 0x000ee2000c1e1900 */
[----:B------:R-:W-:Y:S01]  /*05d0*/  LEA.HI.X R3, R8, UR7, R3, 0x2, P1 ;  /* 0x0000000708037c11 */ /* 0x000fe200088f1403 */
[C---:B------:R-:W-:Y:S02]  /*05e0*/  IMAD.WIDE R8, R17.reuse, 0x4, R6 ;  /* 0x0000000411087825 */ /* 0x040fe400078e0206 */
[----:B------:R-:W2:Y:S04]  /*05f0*/  LDG.E R6, desc[UR4][R6.64] ;  /* 0x0000000406067981 */ /* 0x000ea8000c1e1900 */
[----:B------:R-:W2:Y:S01]  /*0600*/  LDG.E R15, desc[UR4][R2.64+0x4] ;  /* 0x00000404020f7981 */ /* 0x000ea2000c1e1900 */
[----:B------:R-:W-:-:S03]  /*0610*/  IMAD.WIDE R10, R17, 0x4, R8 ;  /* 0x00000004110a7825 */ /* 0x000fc600078e0208 */
[----:B------:R-:W4:Y:S04]  /*0620*/  LDG.E R22, desc[UR4][R8.64] ;  /* 0x0000000408167981 */ /* 0x000f28000c1e1900 */
[----:B------:R-:W4:Y:S04]  /*0630*/  LDG.E R18, desc[UR4][R2.64+0x8] ;  /* 0x0000080402127981 */ /* 0x000f28000c1e1900 */
[----:B------:R-:W5:Y:S04]  /*0640*/  LDG.E R26, desc[UR4][R2.64+0xc] ;  /* 0x00000c04021a7981 */ /* 0x000f68000c1e1900 */
[----:B------:R-:W5:Y:S01]  /*0650*/  LDG.E R10, desc[UR4][R10.64] ;  /* 0x000000040a0a7981 */ /* 0x000f62000c1e1900 */
[----:B------:R-:W-:Y:S01]  /*0660*/  IADD3 R21, PT, PT, R21, 0x4, RZ ;  /* 0x0000000415157810 */ /* 0x000fe20007ffe0ff */
[----:B---3--:R-:W-:-:S04]  /*0670*/  FFMA R24, R13, R4, R24 ;  /* 0x000000040d187223 */ /* 0x008fc80000000018 */
[----:B--2---:R-:W-:-:S04]  /*0680*/  FFMA R15, R15, R6, R24 ;  /* 0x000000060f0f7223 */ /* 0x004fc80000000018 */
[----:B----4-:R-:W-:-:S04]  /*0690*/  FFMA R15, R18, R22, R15 ;  /* 0x00000016120f7223 */ /* 0x010fc8000000000f */
[----:B-----5:R-:W-:-:S07]  /*06a0*/  FFMA R24, R26, R10, R15 ;  /* 0x0000000a1a187223 */ /* 0x020fce000000000f */
.L_x_138:
[----:B------:R-:W-:Y:S05]  /*06b0*/  @!P0 BRA `(.L_x_135) ;  /* 0x00000000007c8947 */ /* 0x000fea0003800000 */
[----:B------:R-:W-:Y:S01]  /*06c0*/  ISETP.NE.AND P1, PT, R14, 0x1, PT ;  /* 0x000000010e00780c */ /* 0x000fe20003f25270 */
[----:B------:R-:W0:Y:S01]  /*06d0*/  LDC.64 R10, c[0x0][0x380] ;  /* 0x0000e000ff0a7b82 */ /* 0x000e220000000a00 */
[----:B------:R-:W-:-:S04]  /*06e0*/  LOP3.LUT R19, R19, 0x1, RZ, 0xc0, !PT ;  /* 0x0000000113137812 */ /* 0x000fc800078ec0ff */
[----:B------:R-:W-:-:S03]  /*06f0*/  ISETP.NE.U32.AND P0, PT, R19, 0x1, PT ;  /* 0x000000011300780c */ /* 0x000fc60003f05070 */
[----:B------:R-:W1:Y:S04]  /*0700*/  LDC.64 R8, c[0x0][0x388] ;  /* 0x0000e200ff087b82 */ /* 0x000e680000000a00 */
[CC--:B------:R-:W-:Y:S02]  /*0710*/  @P1 IADD3 R13, PT, PT, R20.reuse, R21.reuse, RZ ;  /* 0x00000015140d1210 */ /* 0x0c0fe40007ffe0ff */
[----:B------:R-:W-:Y:S02]  /*0720*/  @P1 IADD3 R12, P2, PT, R20, R21, RZ ;  /* 0x00000015140c1210 */ /* 0x000fe40007f5e0ff */
[----:B------:R-:W2:Y:S02]  /*0730*/  @P1 LDC.64 R2, c[0x0][0x380] ;  /* 0x0000e000ff021b82 */ /* 0x000ea40000000a00 */
[----:B------:R-:W-:-:S06]  /*0740*/  @P1 IADD3.X R14, PT, PT, RZ, RZ, RZ, P2, !PT ;  /* 0x000000ffff0e1210 */ /* 0x000fcc00017fe4ff */
[----:B------:R-:W3:Y:S01]  /*0750*/  LDC.64 R4, c[0x0][0x380] ;  /* 0x0000e000ff047b82 */ /* 0x000ee20000000a00 */
[----:B0-----:R-:W-:-:S04]  /*0760*/  @P1 IMAD.WIDE.U32 R10, R13, 0x4, R10 ;  /* 0x000000040d0a1825 */ /* 0x001fc800078e000a */
[C---:B------:R-:W-:Y:S01]  /*0770*/  @P1 IMAD R13, R21.reuse, R17, R0 ;  /* 0x00000011150d1224 */ /* 0x040fe200078e0200 */
[----:B------:R-:W-:Y:S01]  /*0780*/  @P1 IADD3 R21, PT, PT, R21, 0x2, RZ ;  /* 0x0000000215151810 */ /* 0x000fe20007ffe0ff */
[----:B------:R-:W4:Y:S01]  /*0790*/  @P1 LDG.E R11, desc[UR4][R10.64] ;  /* 0x000000040a0b1981 */ /* 0x000f22000c1e1900 */
[----:B------:R-:W0:Y:S01]  /*07a0*/  LDC.64 R6, c[0x0][0x388] ;  /* 0x0000e200ff067b82 */ /* 0x000e220000000a00 */
[----:B-1----:R-:W-:Y:S01]  /*07b0*/  @P1 IMAD.WIDE R8, R13, 0x4, R8 ;  /* 0x000000040d081825 */ /* 0x002fe200078e0208 */
[----:B------:R-:W-:Y:S02]  /*07c0*/  @!P0 IADD3 R15, PT, PT, R20, R21, RZ ;  /* 0x00000015140f8210 */ /* 0x000fe40007ffe0ff */
[----:B--2---:R-:W-:Y:S01]  /*07d0*/  @P1 LEA R2, P2, R12, R2, 0x2 ;  /* 0x000000020c021211 */ /* 0x004fe200078410ff */
[----:B------:R-:W-:-:S03]  /*07e0*/  @!P0 IMAD R21, R21, R17, R0 ;  /* 0x0000001115158224 */ /* 0x000fc600078e0200 */
[----:B------:R-:W-:Y:S01]  /*07f0*/  @P1 LEA.HI.X R3, R12, R3, R14, 0x2, P2 ;  /* 0x000000030c031211 */ /* 0x000fe200010f140e */
[----:B------:R-:W-:Y:S01]  /*0800*/  @P1 IMAD.WIDE R12, R17, 0x4, R8 ;  /* 0x00000004110c1825 */ /* 0x000fe200078e0208 */
[----:B------:R-:W4:Y:S03]  /*0810*/  @P1 LDG.E R14, desc[UR4][R8.64] ;  /* 0x00000004080e1981 */ /* 0x000f26000c1e1900 */
[----:B---3--:R-:W-:Y:S01]  /*0820*/  @!P0 IMAD.WIDE.U32 R4, R15, 0x4, R4 ;  /* 0x000000040f048825 */ /* 0x008fe200078e0004 */
[----:B------:R-:W2:Y:S04]  /*0830*/  @P1 LDG.E R2, desc[UR4][R2.64+0x4] ;  /* 0x0000040402021981 */ /* 0x000ea8000c1e1900 */
[----:B------:R-:W2:Y:S01]  /*0840*/  @P1 LDG.E R12, desc[UR4][R12.64] ;  /* 0x000000040c0c1981 */ /* 0x000ea2000c1e1900 */
[----:B0-----:R-:W-:-:S03]  /*0850*/  @!P0 IMAD.WIDE R6, R21, 0x4, R6 ;  /* 0x0000000415068825 */ /* 0x001fc600078e0206 */
[----:B------:R-:W3:Y:S04]  /*0860*/  @!P0 LDG.E R5, desc[UR4][R4.64] ;  /* 0x0000000404058981 */ /* 0x000ee8000c1e1900 */
[----:B------:R-:W3:Y:S01]  /*0870*/  @!P0 LDG.E R6, desc[UR4][R6.64] ;  /* 0x0000000406068981 */ /* 0x000ee2000c1e1900 */
[----:B----4-:R-:W-:-:S04]  /*0880*/  @P1 FFMA R11, R11, R14, R24 ;  /* 0x0000000e0b0b1223 */ /* 0x010fc80000000018 */
[----:B--2---:R-:W-:-:S04]  /*0890*/  @P1 FFMA R24, R2, R12, R11 ;  /* 0x0000000c02181223 */ /* 0x004fc8000000000b */
[----:B---3--:R-:W-:-:S07]  /*08a0*/  @!P0 FFMA R24, R5, R6, R24 ;  /* 0x0000000605188223 */ /* 0x008fce0000000018 */
.L_x_135:
[----:B------:R-:W0:Y:S08]  /*08b0*/  LDC.64 R2, c[0x0][0x390] ;  /* 0x0000e400ff027b82 */ /* 0x000e300000000a00 */
[----:B------:R-:W1:Y:S01]  /*08c0*/  LDC.64 R4, c[0x0][0x398] ;  /* 0x0000e600ff047b82 */ /* 0x000e620000000a00 */
[----:B0-----:R-:W-:-:S06]  /*08d0*/  IMAD.WIDE R2, R0, 0x4, R2 ;  /* 0x0000000400027825 */ /* 0x001fcc00078e0202 */
[----:B------:R-:W2:Y:S01]  /*08e0*/  LDG.E R3, desc[UR4][R2.64] ;  /* 0x0000000402037981 */ /* 0x000ea2000c1e1900 */
[----:B------:R-:W-:-:S04]  /*08f0*/  IMAD R17, R16, R17, R0 ;  /* 0x0000001110117224 */ /* 0x000fc800078e0200 */
[----:B-1----:R-:W-:-:S04]  /*0900*/  IMAD.WIDE R4, R17, 0x4, R4 ;  /* 0x0000000411047825 */ /* 0x002fc800078e0204 */
[----:B--2---:R-:W-:-:S05]  /*0910*/  FADD R7, R3, R24 ;  /* 0x0000001803077221 */ /* 0x004fca0000000000 */
[----:B------:R-:W-:Y:S01]  /*0920*/  STG.E desc[UR4][R4.64], R7 ;  /* 0x0000000704007986 */ /* 0x000fe2000c101904 */
[----:B------:R-:W-:Y:S05]  /*0930*/  EXIT ;  /* 0x000000000000794d */ /* 0x000fea0003800000 */
.L_x_139:
        /* <DEDUP_REMOVED lines=12> */
.L_x_149:


//--------------------- .text._Z17leaky_relu_kernelPfif --------------------------
	.section	.text._Z17leaky_relu_kernelPfif,"ax",@progbits
	.align	128
        .global         _Z17leaky_relu_kernelPfif
        .type           _Z17leaky_relu_kernelPfif,@function
        .size           _Z17leaky_relu_kernelPfif,(.L_x_150 - _Z17leaky_relu_kernelPfif)
        .other          _Z17leaky_relu_kernelPfif,@"STO_CUDA_ENTRY STV_DEFAULT"
_Z17leaky_relu_kernelPfif:
.text._Z17leaky_relu_kernelPfif:
        /* <DEDUP_REMOVED lines=10> */
[----:B------:R-:W2:Y:S01]  /*00a0*/  LDCU UR6, c[0x0][0x38c] ;  /* 0x00007180ff0677ac */ /* 0x000ea20008000800 */
[----:B0-----:R-:W-:-:S05]  /*00b0*/  IMAD.WIDE R2, R5, 0x4, R2 ;  /* 0x0000000405027825 */ /* 0x001fca00078e0202 */
[----:B-1----:R-:W3:Y:S02]  /*00c0*/  LDG.E R5, desc[UR4][R2.64] ;  /* 0x0000000402057981 */ /* 0x002ee4000c1e1900 */
[----:B---3--:R-:W-:-:S13]  /*00d0*/  FSETP.GT.AND P0, PT, R5, RZ, PT ;  /* 0x000000ff0500720b */ /* 0x008fda0003f04000 */
[----:B--2---:R-:W-:-:S05]  /*00e0*/  @!P0 FMUL R5, R5, UR6 ;  /* 0x0000000605058c20 */ /* 0x004fca0008400000 */
[----:B------:R-:W-:Y:S01]  /*00f0*/  STG.E desc[UR4][R2.64], R5 ;  /* 0x0000000502007986 */ /* 0x000fe2000c101904 */
[----:B------:R-:W-:Y:S05]  /*0100*/  EXIT ;  /* 0x000000000000794d */ /* 0x000fea0003800000 */
.L_x_140:
        /* <DEDUP_REMOVED lines=15> */
.L_x_150:


//--------------------- .nv.shared.reserved.0     --------------------------
	.section	.nv.shared.reserved.0,"aw",@nobits
	.weak		__nv_reservedSMEM_offset_0_alias
	.size		__nv_reservedSMEM_offset_0_alias, 0, 64
	.other		__nv_reservedSMEM_offset_0_alias,@"STO_CUDA_RESERVED_SHARED STV_DEFAULT"
__nv_reservedSMEM_offset_0_alias:
	.zero		0
	.zero		64


//--------------------- .nv.constant0._Z18hidden_grad_kernelPKfS0_Pfiii --------------------------
	.section	.nv.constant0._Z18hidden_grad_kernelPKfS0_Pfiii,"a",@progbits
	.sectionflags	@""
	.align	4
.nv.constant0._Z18hidden_grad_kernelPKfS0_Pfiii:
	.zero		932


//--------------------- .nv.constant0._Z15accuracy_kernelPKfPKiPiii --------------------------
	.section	.nv.constant0._Z15accuracy_kernelPKfPKiPiii,"a",@progbits
	.sectionflags	@""
	.align	4
.nv.constant0._Z15accuracy_kernelPKfPKiPiii:
	.zero		928


//--------------------- .nv.constant0._Z20loss_gradient_kernelPKfPKiPfS3_ii --------------------------
	.section	.nv.constant0._Z20loss_gradient_kernelPKfPKiPfS3_ii,"a",@progbits
	.sectionflags	@""
	.align	4
.nv.constant0._Z20loss_gradient_kernelPKfPKiPfS3_ii:
	.zero		936


//--------------------- .nv.constant0._Z14softmax_kernelPfS_ii --------------------------
	.section	.nv.constant0._Z14softmax_kernelPfS_ii,"a",@progbits
	.sectionflags	@""
	.align	4
.nv.constant0._Z14softmax_kernelPfS_ii:
	.zero		920


//--------------------- .nv.constant0._Z15backward_kernelPfS_S_S_iiibf --------------------------
	.section	.nv.constant0._Z15backward_kernelPfS_S_S_iiibf,"a",@progbits
	.sectionflags	@""
	.align	4
.nv.constant0._Z15backward_kernelPfS_S_S_iiibf:
	.zero		948


//--------------------- .nv.constant0._Z26leaky_relu_backward_kernelPfS_if --------------------------
	.section	.nv.constant0._Z26leaky_relu_backward_kernelPfS_if,"a",@progbits
	.sectionflags	@""
	.align	4
.nv.constant0._Z26leaky_relu_backward_kernelPfS_if:
	.zero		920


//--------------------- .nv.constant0._Z14forward_kernelPfS_S_S_iii --------------------------
	.section	.nv.constant0._Z14forward_kernelPfS_S_S_iii,"a",@progbits
	.sectionflags	@""
	.align	4
.nv.constant0._Z14forward_kernelPfS_S_S_iii:
	.zero		940


//--------------------- .nv.constant0._Z17leaky_relu_kernelPfif --------------------------
	.section	.nv.constant0._Z17leaky_relu_kernelPfif,"a",@progbits
	.sectionflags	@""
	.align	4
.nv.constant0._Z17leaky_relu_kernelPfif:
	.zero		912


//--------------------- SYMBOLS --------------------------

	.type		.nv.reservedSmem.offset0,@object
	.size		.nv.reservedSmem.offset0,0x4
